	.target	sm_90a

	.elftype	@"ET_EXEC"


//--------------------- .note.nv.tkinfo           --------------------------
	.section	.note.nv.tkinfo,"",@"SHT_NOTE"
	.sectionflags	@"SHF_NOTE_NV_TKINFO"
	.tkinfo
        /*0018*/ 	.word	0x00000002
        /*0030*/ 	.string	""
        /*0030*/ 	.string	"ptxas"
        /*0030*/ 	.string	"Cuda compilation tools, release 13.0, V13.0.88"
        /*0030*/ 	.string	"Build cuda_13.0.r13.0/compiler.36424714_0"
        /*0030*/ 	.string	"-arch sm_90a -m 64 "



//--------------------- .note.nv.cuinfo           --------------------------
	.section	.note.nv.cuinfo,"",@"SHT_NOTE"
	.sectionflags	@"SHF_NOTE_NV_CUINFO"
        /*0018*/ 	.short	0x0002
        /*001a*/ 	.short	0x005a
        /*001c*/ 	.short	0x0082
	.zero		2


//--------------------- .nv.info                  --------------------------
	.section	.nv.info,"",@"SHT_CUDA_INFO"
	.align	4


	//----- nvinfo : EIATTR_REGCOUNT
	.align		4
        /*0000*/ 	.byte	0x04, 0x2f
        /*0002*/ 	.short	(.L_16 - .L_15)
	.align		4
.L_15:
        /*0004*/ 	.word	index@(_ZN7cutlass13device_kernelINS_4fmha6kernel28FmhaKernelTmaWarpSpecializedINS1_10collective30FmhaMainloopTmaWarpSpecializedINS_6half_tEffN4cute5tupleIJNS7_1CILi128EEENS9_ILi64EEENS9_ILi112EEEEEENS8_IJiNS9_ILi1EEENS8_IJiiEEEEEESG_SG_NS4_12CausalFusionEJEEENS4_15FmhaFwdEpilogueIS6_fNS8_IJSB_SC_SB_EEEEENS2_23IndividualTileSchedulerEJEEEEEvNT_6ParamsE)
        /*0008*/ 	.word	0x000000a8


	//----- nvinfo : EIATTR_FRAME_SIZE
	.align		4
.L_16:
        /*000c*/ 	.byte	0x04, 0x11
        /*000e*/ 	.short	(.L_18 - .L_17)
	.align		4
.L_17:
        /*0010*/ 	.word	index@($__internal_0_$__cuda_sm20_rcp_rn_f32_slowpath)
        /*0014*/ 	.word	0x00000000


	//----- nvinfo : EIATTR_FRAME_SIZE
	.align		4
.L_18:
        /*0018*/ 	.byte	0x04, 0x11
        /*001a*/ 	.short	(.L_20 - .L_19)
	.align		4
.L_19:
        /*001c*/ 	.word	index@(_ZN7cutlass13device_kernelINS_4fmha6kernel28FmhaKernelTmaWarpSpecializedINS1_10collective30FmhaMainloopTmaWarpSpecializedINS_6half_tEffN4cute5tupleIJNS7_1CILi128EEENS9_ILi64EEENS9_ILi112EEEEEENS8_IJiNS9_ILi1EEENS8_IJiiEEEEEESG_SG_NS4_12CausalFusionEJEEENS4_15FmhaFwdEpilogueIS6_fNS8_IJSB_SC_SB_EEEEENS2_23IndividualTileSchedulerEJEEEEEvNT_6ParamsE)
        /*0020*/ 	.word	0x00000000


	//----- nvinfo : EIATTR_MIN_STACK_SIZE
	.align		4
.L_20:
        /*0024*/ 	.byte	0x04, 0x12
        /*0026*/ 	.short	(.L_22 - .L_21)
	.align		4
.L_21:
        /*0028*/ 	.word	index@(_ZN7cutlass13device_kernelINS_4fmha6kernel28FmhaKernelTmaWarpSpecializedINS1_10collective30FmhaMainloopTmaWarpSpecializedINS_6half_tEffN4cute5tupleIJNS7_1CILi128EEENS9_ILi64EEENS9_ILi112EEEEEENS8_IJiNS9_ILi1EEENS8_IJiiEEEEEESG_SG_NS4_12CausalFusionEJEEENS4_15FmhaFwdEpilogueIS6_fNS8_IJSB_SC_SB_EEEEENS2_23IndividualTileSchedulerEJEEEEEvNT_6ParamsE)
        /*002c*/ 	.word	0x00000000
.L_22:


//--------------------- .nv.compat                --------------------------
	.section	.nv.compat,"",@"SHT_CUDA_COMPAT_INFO"
	.align	4
        /*0000*/ 	.byte	0x02, 0x09, 0x01, 0x00, 0x02, 0x02, 0x04, 0x00, 0x02, 0x05, 0x05, 0x00, 0x03, 0x07, 0x01, 0x01
        /*0010*/ 	.byte	0x02, 0x03, 0x01, 0x00, 0x02, 0x06, 0x01, 0x00, 0x04, 0x0b, 0x08, 0x00, 0x00, 0x00, 0x00, 0x00
        /*0020*/ 	.byte	0x00, 0x00, 0x00, 0x00


//--------------------- .nv.info._ZN7cutlass13device_kernelINS_4fmha6kernel28FmhaKernelTmaWarpSpecializedINS1_10collective30FmhaMainloopTmaWarpSpecializedINS_6half_tEffN4cute5tupleIJNS7_1CILi128EEENS9_ILi64EEENS9_ILi112EEEEEENS8_IJiNS9_ILi1EEENS8_IJiiEEEEEESG_SG_NS4_12CausalFusionEJEEENS4_15FmhaFwdEpilogueIS6_fNS8_IJSB_SC_SB_EEEEENS2_23IndividualTileSchedulerEJEEEEEvNT_6ParamsE --------------------------
	.section	.nv.info._ZN7cutlass13device_kernelINS_4fmha6kernel28FmhaKernelTmaWarpSpecializedINS1_10collective30FmhaMainloopTmaWarpSpecializedINS_6half_tEffN4cute5tupleIJNS7_1CILi128EEENS9_ILi64EEENS9_ILi112EEEEEENS8_IJiNS9_ILi1EEENS8_IJiiEEEEEESG_SG_NS4_12CausalFusionEJEEENS4_15FmhaFwdEpilogueIS6_fNS8_IJSB_SC_SB_EEEEENS2_23IndividualTileSchedulerEJEEEEEvNT_6ParamsE,"",@"SHT_CUDA_INFO"
	.sectionflags	@""
	.align	4


	//----- nvinfo : EIATTR_CUDA_API_VERSION
	.align		4
        /*0000*/ 	.byte	0x04, 0x37
        /*0002*/ 	.short	(.L_24 - .L_23)
.L_23:
        /*0004*/ 	.word	0x00000082


	//----- nvinfo : EIATTR_KPARAM_INFO
	.align		4
.L_24:
        /*0008*/ 	.byte	0x04, 0x17
        /*000a*/ 	.short	(.L_26 - .L_25)
.L_25:
        /*000c*/ 	.word	0x00000000
        /*0010*/ 	.short	0x0000
        /*0012*/ 	.short	0x0070
        /*0014*/ 	.byte	0x00, 0xf0, 0x01, 0x20


	//----- nvinfo : EIATTR_SPARSE_MMA_MASK
	.align		4
.L_26:
        /*0018*/ 	.byte	0x03, 0x50
        /*001a*/ 	.short	0x0000


	//----- nvinfo : EIATTR_MAXREG_COUNT
	.align		4
        /*001c*/ 	.byte	0x03, 0x1b
        /*001e*/ 	.short	0x00a8


	//----- nvinfo : EIATTR_NUM_BARRIERS
	.align		4
        /*0020*/ 	.byte	0x02, 0x4c
        /*0022*/ 	.byte	0x02
	.zero		1


	//----- nvinfo : EIATTR_EXTERNS
	.align		4
        /*0024*/ 	.byte	0x04, 0x0f
        /*0026*/ 	.short	(.L_28 - .L_27)


	//   ....[0]....
	.align		4
.L_27:
        /*0028*/ 	.word	index@(__assertfail)


	//----- nvinfo : EIATTR_MERCURY_ISA_VERSION
	.align		4
.L_28:
        /*002c*/ 	.byte	0x03, 0x5f
        /*002e*/ 	.short	0x0101


	//----- nvinfo : EIATTR_INT_WARP_WIDE_INSTR_OFFSETS
	.align		4
        /*0030*/ 	.byte	0x04, 0x31
        /*0032*/ 	.short	(.L_30 - .L_29)


	//   ....[0]....
.L_29:
        /*0034*/ 	.word	0x000006f0


	//   ....[1]....
        /*0038*/ 	.word	0x00000700


	//   ....[2]....
        /*003c*/ 	.word	0x00000710


	//   ....[3]....
        /*0040*/ 	.word	0x00000720


	//   ....[4]....
        /*0044*/ 	.word	0x00000790


	//----- nvinfo : EIATTR_COOP_GROUP_MASK_REGIDS
	.align		4
.L_30:
        /*0048*/ 	.byte	0x04, 0x29
        /*004a*/ 	.short	(.L_32 - .L_31)


	//   ....[0]....
.L_31:
        /*004c*/ 	.word	0xffffffff


	//   ....[1]....
        /*0050*/ 	.word	0xffffffff


	//   ....[2]....
        /*0054*/ 	.word	0xffffffff


	//   ....[3]....
        /*0058*/ 	.word	0xffffffff


	//   ....[4]....
        /*005c*/ 	.word	0xffffffff


	//   ....[5]....
        /*0060*/ 	.word	0xffffffff


	//   ....[6]....
        /*0064*/ 	.word	0xffffffff


	//   ....[7]....
        /*0068*/ 	.word	0xffffffff


	//   ....[8]....
        /*006c*/ 	.word	0xffffffff


	//   ....[9]....
        /*0070*/ 	.word	0xffffffff


	//   ....[10]....
        /*0074*/ 	.word	0xffffffff


	//   ....[11]....
        /*0078*/ 	.word	0xffffffff


	//   ....[12]....
        /*007c*/ 	.word	0xffffffff


	//   ....[13]....
        /*0080*/ 	.word	0xffffffff


	//   ....[14]....
        /*0084*/ 	.word	0xffffffff


	//   ....[15]....
        /*0088*/ 	.word	0xffffffff


	//   ....[16]....
        /*008c*/ 	.word	0xffffffff


	//   ....[17]....
        /*0090*/ 	.word	0xffffffff


	//   ....[18]....
        /*0094*/ 	.word	0xffffffff


	//   ....[19]....
        /*0098*/ 	.word	0xffffffff


	//   ....[20]....
        /*009c*/ 	.word	0xffffffff


	//   ....[21]....
        /*00a0*/ 	.word	0xffffffff


	//----- nvinfo : EIATTR_COOP_GROUP_INSTR_OFFSETS
	.align		4
.L_32:
        /*00a4*/ 	.byte	0x04, 0x28
        /*00a6*/ 	.short	(.L_34 - .L_33)


	//   ....[0]....
.L_33:
        /*00a8*/ 	.word	0x00000050


	//   ....[1]....
        /*00ac*/ 	.word	0x00000080


	//   ....[2]....
        /*00b0*/ 	.word	0x000001b0


	//   ....[3]....
        /*00b4*/ 	.word	0x00000370


	//   ....[4]....
        /*00b8*/ 	.word	0x00000530


	//   ....[5]....
        /*00bc*/ 	.word	0x00000690


	//   ....[6]....
        /*00c0*/ 	.word	0x000018b0


	//   ....[7]....
        /*00c4*/ 	.word	0x000018e0


	//   ....[8]....
        /*00c8*/ 	.word	0x00001c70


	//   ....[9]....
        /*00cc*/ 	.word	0x00001d50


	//   ....[10]....
        /*00d0*/ 	.word	0x00003720


	//   ....[11]....
        /*00d4*/ 	.word	0x00003750


	//   ....[12]....
        /*00d8*/ 	.word	0x000039e0


	//   ....[13]....
        /*00dc*/ 	.word	0x00003ad0


	//   ....[14]....
        /*00e0*/ 	.word	0x00005d40


	//   ....[15]....
        /*00e4*/ 	.word	0x00005e40


	//   ....[16]....
        /*00e8*/ 	.word	0x00006280


	//   ....[17]....
        /*00ec*/ 	.word	0x000063a0


	//   ....[18]....
        /*00f0*/ 	.word	0x00007d70


	//   ....[19]....
        /*00f4*/ 	.word	0x00007db0


	//   ....[20]....
        /*00f8*/ 	.word	0x00007e00


	//   ....[21]....
        /*00fc*/ 	.word	0x00007e10


	//----- nvinfo : EIATTR_REG_RECONFIG
	.align		4
.L_34:
        /*0100*/ 	.byte	0x01, 0x54
	.zero		2


	//----- nvinfo : EIATTR_SYSCALL_OFFSETS
	.align		4
        /*0104*/ 	.byte	0x04, 0x46
        /*0106*/ 	.short	(.L_36 - .L_35)


	//   ....[0]....
.L_35:
        /*0108*/ 	.word	0x00008960


	//   ....[1]....
        /*010c*/ 	.word	0x00008ac0


	//----- nvinfo : EIATTR_MBARRIER_INSTR_OFFSETS
	.align		4
.L_36:
        /*0110*/ 	.byte	0x04, 0x39
        /*0112*/ 	.short	(.L_38 - .L_37)


	//   ....[0]....
.L_37:
        /*0114*/ 	.word	0x00000320
        /*0118*/ 	.word	0x000000ff
        /*011c*/ 	.word	0x00018850
        /*0120*/ 	.short	0x0100
        /*0122*/ 	.byte	0x06
	.zero		1


	//   ....[1]....
        /*0124*/ 	.word	0x00000330
        /*0128*/ 	.word	0x000000ff
        /*012c*/ 	.word	0x00018860
        /*0130*/ 	.short	0x0100
        /*0132*/ 	.byte	0x06
	.zero		1


	//   ....[2]....
        /*0134*/ 	.word	0x00000340
        /*0138*/ 	.word	0x000000ff
        /*013c*/ 	.word	0x00018858
        /*0140*/ 	.short	0x0100
        /*0142*/ 	.byte	0x06
	.zero		1


	//   ....[3]....
        /*0144*/ 	.word	0x00000350
        /*0148*/ 	.word	0x000000ff
        /*014c*/ 	.word	0x00018868
        /*0150*/ 	.short	0x0100
        /*0152*/ 	.byte	0x06
	.zero		1


	//   ....[4]....
        /*0154*/ 	.word	0x00000480
        /*0158*/ 	.word	0x000000ff
        /*015c*/ 	.word	0x00018800
        /*0160*/ 	.short	0x0100
        /*0162*/ 	.byte	0x06
	.zero		1


	//   ....[5]....
        /*0164*/ 	.word	0x00000490
        /*0168*/ 	.word	0x000000ff
        /*016c*/ 	.word	0x00018828
        /*0170*/ 	.short	0x0100
        /*0172*/ 	.byte	0x06
	.zero		1


	//   ....[6]....
        /*0174*/ 	.word	0x000004a0
        /*0178*/ 	.word	0x000000ff
        /*017c*/ 	.word	0x00018808
        /*0180*/ 	.short	0x0100
        /*0182*/ 	.byte	0x06
	.zero		1


	//   ....[7]....
        /*0184*/ 	.word	0x000004b0
        /*0188*/ 	.word	0x000000ff
        /*018c*/ 	.word	0x00018830
        /*0190*/ 	.short	0x0100
        /*0192*/ 	.byte	0x06
	.zero		1


	//   ....[8]....
        /*0194*/ 	.word	0x000004c0
        /*0198*/ 	.word	0x000000ff
        /*019c*/ 	.word	0x00018810
        /*01a0*/ 	.short	0x0100
        /*01a2*/ 	.byte	0x06
	.zero		1


	//   ....[9]....
        /*01a4*/ 	.word	0x000004d0
        /*01a8*/ 	.word	0x000000ff
        /*01ac*/ 	.word	0x00018838
        /*01b0*/ 	.short	0x0100
        /*01b2*/ 	.byte	0x06
	.zero		1


	//   ....[10]....
        /*01b4*/ 	.word	0x000004e0
        /*01b8*/ 	.word	0x000000ff
        /*01bc*/ 	.word	0x00018818
        /*01c0*/ 	.short	0x0100
        /*01c2*/ 	.byte	0x06
	.zero		1


	//   ....[11]....
        /*01c4*/ 	.word	0x000004f0
        /*01c8*/ 	.word	0x000000ff
        /*01cc*/ 	.word	0x00018840
        /*01d0*/ 	.short	0x0100
        /*01d2*/ 	.byte	0x06
	.zero		1


	//   ....[12]....
        /*01d4*/ 	.word	0x00000500
        /*01d8*/ 	.word	0x000000ff
        /*01dc*/ 	.word	0x00018820
        /*01e0*/ 	.short	0x0100
        /*01e2*/ 	.byte	0x06
	.zero		1


	//   ....[13]....
        /*01e4*/ 	.word	0x00000510
        /*01e8*/ 	.word	0x000000ff
        /*01ec*/ 	.word	0x00018848
        /*01f0*/ 	.short	0x0100
        /*01f2*/ 	.byte	0x06
	.zero		1


	//   ....[14]....
        /*01f4*/ 	.word	0x00000640
        /*01f8*/ 	.word	0x000000ff
        /*01fc*/ 	.word	0x00018870
        /*0200*/ 	.short	0x0100
        /*0202*/ 	.byte	0x06
	.zero		1


	//   ....[15]....
        /*0204*/ 	.word	0x00000650
        /*0208*/ 	.word	0x000000ff
        /*020c*/ 	.word	0x00018880
        /*0210*/ 	.short	0x0100
        /*0212*/ 	.byte	0x06
	.zero		1


	//   ....[16]....
        /*0214*/ 	.word	0x00000660
        /*0218*/ 	.word	0x000000ff
        /*021c*/ 	.word	0x00018878
        /*0220*/ 	.short	0x0100
        /*0222*/ 	.byte	0x06
	.zero		1


	//   ....[17]....
        /*0224*/ 	.word	0x00000670
        /*0228*/ 	.word	0x000000ff
        /*022c*/ 	.word	0x00018888
        /*0230*/ 	.short	0x0100
        /*0232*/ 	.byte	0x06
	.zero		1


	//   ....[18]....
        /*0234*/ 	.word	0x000007b0
        /*0238*/ 	.word	0x000000ff
        /*023c*/ 	.word	0x00018890
        /*0240*/ 	.short	0x0100
        /*0242*/ 	.byte	0x06
	.zero		1


	//   ....[19]....
        /*0244*/ 	.word	0x000007c0
        /*0248*/ 	.word	0x000000ff
        /*024c*/ 	.word	0x00018898
        /*0250*/ 	.short	0x0100
        /*0252*/ 	.byte	0x06
	.zero		1


	//   ....[20]....
        /*0254*/ 	.word	0x000007d0
        /*0258*/ 	.word	0x000000ff
        /*025c*/ 	.word	0x000188a0
        /*0260*/ 	.short	0x0100
        /*0262*/ 	.byte	0x06
	.zero		1


	//   ....[21]....
        /*0264*/ 	.word	0x000007e0
        /*0268*/ 	.word	0x000000ff
        /*026c*/ 	.word	0x000188a8
        /*0270*/ 	.short	0x0100
        /*0272*/ 	.byte	0x06
	.zero		1


	//   ....[22]....
        /*0274*/ 	.word	0x000008e0
        /*0278*/ 	.word	0x000000ff
        /*027c*/ 	.word	0x000188c0
        /*0280*/ 	.short	0x0100
        /*0282*/ 	.byte	0x06
	.zero		1


	//   ....[23]....
        /*0284*/ 	.word	0x000008f0
        /*0288*/ 	.word	0x000000ff
        /*028c*/ 	.word	0x000188e0
        /*0290*/ 	.short	0x0100
        /*0292*/ 	.byte	0x06
	.zero		1


	//   ....[24]....
        /*0294*/ 	.word	0x00000900
        /*0298*/ 	.word	0x000000ff
        /*029c*/ 	.word	0x000188c8
        /*02a0*/ 	.short	0x0100
        /*02a2*/ 	.byte	0x06
	.zero		1


	//   ....[25]....
        /*02a4*/ 	.word	0x00000910
        /*02a8*/ 	.word	0x000000ff
        /*02ac*/ 	.word	0x000188e8
        /*02b0*/ 	.short	0x0100
        /*02b2*/ 	.byte	0x06
	.zero		1


	//   ....[26]....
        /*02b4*/ 	.word	0x00000920
        /*02b8*/ 	.word	0x000000ff
        /*02bc*/ 	.word	0x000188d0
        /*02c0*/ 	.short	0x0100
        /*02c2*/ 	.byte	0x06
	.zero		1


	//   ....[27]....
        /*02c4*/ 	.word	0x00000930
        /*02c8*/ 	.word	0x000000ff
        /*02cc*/ 	.word	0x000188f0
        /*02d0*/ 	.short	0x0100
        /*02d2*/ 	.byte	0x06
	.zero		1


	//   ....[28]....
        /*02d4*/ 	.word	0x00000940
        /*02d8*/ 	.word	0x000000ff
        /*02dc*/ 	.word	0x000188d8
        /*02e0*/ 	.short	0x0100
        /*02e2*/ 	.byte	0x06
	.zero		1


	//   ....[29]....
        /*02e4*/ 	.word	0x00000950
        /*02e8*/ 	.word	0x000000ff
        /*02ec*/ 	.word	0x000188f8
        /*02f0*/ 	.short	0x0100
        /*02f2*/ 	.byte	0x06
	.zero		1


	//   ....[30]....
        /*02f4*/ 	.word	0x00000ea0
        /*02f8*/ 	.word	0x000000ff
        /*02fc*/ 	.word	0x00018850
        /*0300*/ 	.short	0x010a
        /*0302*/ 	.byte	0x08
	.zero		1


	//   ....[31]....
        /*0304*/ 	.word	0x00000f80
        /*0308*/ 	.word	0x000000ff
        /*030c*/ 	.word	0x00018800
        /*0310*/ 	.short	0x010a
        /*0312*/ 	.byte	0x24
	.zero		1


	//   ....[32]....
        /*0314*/ 	.word	0x00000fd0
        /*0318*/ 	.word	0x000000ff
        /*031c*/ 	.word	0xfffffff8
        /*0320*/ 	.short	0x010a
        /*0322*/ 	.byte	0x27
	.zero		1


	//   ....[33]....
        /*0324*/ 	.word	0x00002530
        /*0328*/ 	.word	0x00000008
        /*032c*/ 	.word	0x00000000
        /*0330*/ 	.short	0x0101
        /*0332*/ 	.byte	0x29
	.zero		1


	//   ....[34]....
        /*0334*/ 	.word	0x000027b0
        /*0338*/ 	.word	0x000000ff
        /*033c*/ 	.word	0x00018808
        /*0340*/ 	.short	0x010a
        /*0342*/ 	.byte	0x24
	.zero		1


	//   ....[35]....
        /*0344*/ 	.word	0x00003190
        /*0348*/ 	.word	0x000000ff
        /*034c*/ 	.word	0x00000000
        /*0350*/ 	.short	0x0101
        /*0352*/ 	.byte	0x04
	.zero		1


	//   ....[36]....
        /*0354*/ 	.word	0x000032f0
        /*0358*/ 	.word	0x000000ff
        /*035c*/ 	.word	0x00018800
        /*0360*/ 	.short	0x010a
        /*0362*/ 	.byte	0x04
	.zero		1


	//   ....[37]....
        /*0364*/ 	.word	0x00004600
        /*0368*/ 	.word	0x000000ff
        /*036c*/ 	.word	0x00018800
        /*0370*/ 	.short	0x010a
        /*0372*/ 	.byte	0x06
	.zero		1


	//   ....[38]....
        /*0374*/ 	.word	0x00004a20
        /*0378*/ 	.word	0x000000ff
        /*037c*/ 	.word	0x00018800
        /*0380*/ 	.short	0x010a
        /*0382*/ 	.byte	0x06
	.zero		1


	//   ....[39]....
        /*0384*/ 	.word	0x00005360
        /*0388*/ 	.word	0x000000ff
        /*038c*/ 	.word	0x00000000
        /*0390*/ 	.short	0x0101
        /*0392*/ 	.byte	0x06
	.zero		1


	//   ....[40]....
        /*0394*/ 	.word	0x00005410
        /*0398*/ 	.word	0x000000ff
        /*039c*/ 	.word	0x00000000
        /*03a0*/ 	.short	0x0101
        /*03a2*/ 	.byte	0x06
	.zero		1


	//   ....[41]....
        /*03a4*/ 	.word	0x000055c0
        /*03a8*/ 	.word	0x000000ff
        /*03ac*/ 	.word	0x00018800
        /*03b0*/ 	.short	0x010a
        /*03b2*/ 	.byte	0x04
	.zero		1


	//   ....[42]....
        /*03b4*/ 	.word	0x00006e30
        /*03b8*/ 	.word	0x000000ff
        /*03bc*/ 	.word	0x00018800
        /*03c0*/ 	.short	0x010a
        /*03c2*/ 	.byte	0x05
	.zero		1


	//   ....[43]....
        /*03c4*/ 	.word	0x00007270
        /*03c8*/ 	.word	0x000000ff
        /*03cc*/ 	.word	0x00018800
        /*03d0*/ 	.short	0x010a
        /*03d2*/ 	.byte	0x05
	.zero		1


	//   ....[44]....
        /*03d4*/ 	.word	0x00007bb0
        /*03d8*/ 	.word	0x000000ff
        /*03dc*/ 	.word	0x00000000
        /*03e0*/ 	.short	0x0101
        /*03e2*/ 	.byte	0x05
	.zero		1


	//   ....[45]....
        /*03e4*/ 	.word	0x00007c60
        /*03e8*/ 	.word	0x000000ff
        /*03ec*/ 	.word	0x00000000
        /*03f0*/ 	.short	0x0101
        /*03f2*/ 	.byte	0x05
	.zero		1


	//   ....[46]....
        /*03f4*/ 	.word	0x000083d0
        /*03f8*/ 	.word	0x000000ff
        /*03fc*/ 	.word	0x00000008
        /*0400*/ 	.short	0x010a
        /*0402*/ 	.byte	0x27
	.zero		1


	//   ....[47]....
        /*0404*/ 	.word	0x00009c40
        /*0408*/ 	.word	0x00000000
        /*040c*/ 	.word	0x00018890
        /*0410*/ 	.short	0x0101
        /*0412*/ 	.byte	0x24
	.zero		1


	//   ....[48]....
        /*0414*/ 	.word	0x00009e10
        /*0418*/ 	.word	0x00000004
        /*041c*/ 	.word	0x00018860
        /*0420*/ 	.short	0x010a
        /*0422*/ 	.byte	0x3f
	.zero		1


	//   ....[49]....
        /*0424*/ 	.word	0x0000a2a0
        /*0428*/ 	.word	0x00000002
        /*042c*/ 	.word	0x00018828
        /*0430*/ 	.short	0x010a
        /*0432*/ 	.byte	0x3f
	.zero		1


	//   ....[50]....
        /*0434*/ 	.word	0x0000a740
        /*0438*/ 	.word	0x00000004
        /*043c*/ 	.word	0x00018860
        /*0440*/ 	.short	0x010a
        /*0442*/ 	.byte	0x3f
	.zero		1


	//   ....[51]....
        /*0444*/ 	.word	0x0000ac10
        /*0448*/ 	.word	0x00000003
        /*044c*/ 	.word	0x00018828
        /*0450*/ 	.short	0x010a
        /*0452*/ 	.byte	0x3f
	.zero		1


	//   ....[52]....
        /*0454*/ 	.word	0x0000b180
        /*0458*/ 	.word	0x00000007
        /*045c*/ 	.word	0x00018828
        /*0460*/ 	.short	0x010a
        /*0462*/ 	.byte	0x3f
	.zero		1


	//   ....[53]....
        /*0464*/ 	.word	0x0000b650
        /*0468*/ 	.word	0x00000004
        /*046c*/ 	.word	0x00018828
        /*0470*/ 	.short	0x010a
        /*0472*/ 	.byte	0x3f
	.zero		1


	//   ....[54]....
        /*0474*/ 	.word	0x0000bb10
        /*0478*/ 	.word	0x00000007
        /*047c*/ 	.word	0x00018850
        /*0480*/ 	.short	0x010a
        /*0482*/ 	.byte	0x3f
	.zero		1


	//   ....[55]....
        /*0484*/ 	.word	0x0000bb70
        /*0488*/ 	.word	0x00000002
        /*048c*/ 	.word	0x00018800
        /*0490*/ 	.short	0x010a
        /*0492*/ 	.byte	0x3f
	.zero		1


	//   ....[56]....
        /*0494*/ 	.word	0x0000bbd0
        /*0498*/ 	.word	0x00000007
        /*049c*/ 	.word	0xfffffff8
        /*04a0*/ 	.short	0x010a
        /*04a2*/ 	.byte	0x3f
	.zero		1


	//   ....[57]....
        /*04a4*/ 	.word	0x0000bc30
        /*04a8*/ 	.word	0x0000000a
        /*04ac*/ 	.word	0x00018808
        /*04b0*/ 	.short	0x010a
        /*04b2*/ 	.byte	0x3f
	.zero		1


	//   ....[58]....
        /*04b4*/ 	.word	0x0000bc90
        /*04b8*/ 	.word	0x00000004
        /*04bc*/ 	.word	0x00018800
        /*04c0*/ 	.short	0x010a
        /*04c2*/ 	.byte	0x3f
	.zero		1


	//   ....[59]....
        /*04c4*/ 	.word	0x0000bcf0
        /*04c8*/ 	.word	0x0000000a
        /*04cc*/ 	.word	0x00018800
        /*04d0*/ 	.short	0x010a
        /*04d2*/ 	.byte	0x3f
	.zero		1


	//   ....[60]....
        /*04d4*/ 	.word	0x0000bd50
        /*04d8*/ 	.word	0x00000004
        /*04dc*/ 	.word	0x00018800
        /*04e0*/ 	.short	0x010a
        /*04e2*/ 	.byte	0x3f
	.zero		1


	//   ....[61]....
        /*04e4*/ 	.word	0x0000bdb0
        /*04e8*/ 	.word	0x0000000b
        /*04ec*/ 	.word	0x00018800
        /*04f0*/ 	.short	0x010a
        /*04f2*/ 	.byte	0x3f
	.zero		1


	//   ....[62]....
        /*04f4*/ 	.word	0x0000be10
        /*04f8*/ 	.word	0x00000003
        /*04fc*/ 	.word	0x00000008
        /*0500*/ 	.short	0x010a
        /*0502*/ 	.byte	0x3f
	.zero		1


	//   ....[63]....
        /*0504*/ 	.word	0x0000be60
        /*0508*/ 	.word	0x00000004
        /*050c*/ 	.word	0x00018860
        /*0510*/ 	.short	0x010a
        /*0512*/ 	.byte	0x3f
	.zero		1


	//   ....[64]....
        /*0514*/ 	.word	0x0000beb0
        /*0518*/ 	.word	0x00000002
        /*051c*/ 	.word	0x00018828
        /*0520*/ 	.short	0x010a
        /*0522*/ 	.byte	0x3f
	.zero		1


	//   ....[65]....
        /*0524*/ 	.word	0x0000bf00
        /*0528*/ 	.word	0x00000004
        /*052c*/ 	.word	0x00018860
        /*0530*/ 	.short	0x010a
        /*0532*/ 	.byte	0x3f
	.zero		1


	//   ....[66]....
        /*0534*/ 	.word	0x0000bf50
        /*0538*/ 	.word	0x00000003
        /*053c*/ 	.word	0x00018828
        /*0540*/ 	.short	0x010a
        /*0542*/ 	.byte	0x3f
	.zero		1


	//   ....[67]....
        /*0544*/ 	.word	0x0000bfa0
        /*0548*/ 	.word	0x00000007
        /*054c*/ 	.word	0x00018828
        /*0550*/ 	.short	0x010a
        /*0552*/ 	.byte	0x3f
	.zero		1


	//   ....[68]....
        /*0554*/ 	.word	0x0000bff0
        /*0558*/ 	.word	0x00000004
        /*055c*/ 	.word	0x00018828
        /*0560*/ 	.short	0x010a
        /*0562*/ 	.byte	0x3f
	.zero		1


	//----- nvinfo : EIATTR_NUM_MBARRIERS
	.align		4
.L_38:
        /*0564*/ 	.byte	0x03, 0x38
        /*0566*/ 	.short	0x001e


	//----- nvinfo : EIATTR_EXIT_INSTR_OFFSETS
	.align		4
        /*0568*/ 	.byte	0x04, 0x1c
        /*056a*/ 	.short	(.L_40 - .L_39)


	//   ....[0]....
.L_39:
        /*056c*/ 	.word	0x000009f0


	//   ....[1]....
        /*0570*/ 	.word	0x00009c50


	//   ....[2]....
        /*0574*/ 	.word	0x00009c90


	//   ....[3]....
        /*0578*/ 	.word	0x0000b080


	//   ....[4]....
        /*057c*/ 	.word	0x0000baf0


	//----- nvinfo : EIATTR_MAX_THREADS
	.align		4
.L_40:
        /*0580*/ 	.byte	0x04, 0x05
        /*0582*/ 	.short	(.L_42 - .L_41)
.L_41:
        /*0584*/ 	.word	0x00000180
        /*0588*/ 	.word	0x00000001
        /*058c*/ 	.word	0x00000001


	//----- nvinfo : EIATTR_CRS_STACK_SIZE
	.align		4
.L_42:
        /*0590*/ 	.byte	0x04, 0x1e
        /*0592*/ 	.short	(.L_44 - .L_43)
.L_43:
        /*0594*/ 	.word	0x00000000


	//----- nvinfo : EIATTR_CBANK_PARAM_SIZE
	.align		4
.L_44:
        /*0598*/ 	.byte	0x03, 0x19
        /*059a*/ 	.short	0x0870


	//----- nvinfo : EIATTR_PARAM_CBANK
	.align		4
        /*059c*/ 	.byte	0x04, 0x0a
        /*059e*/ 	.short	(.L_46 - .L_45)
	.align		4
.L_45:
        /*05a0*/ 	.word	index@(.nv.constant0._ZN7cutlass13device_kernelINS_4fmha6kernel28FmhaKernelTmaWarpSpecializedINS1_10collective30FmhaMainloopTmaWarpSpecializedINS_6half_tEffN4cute5tupleIJNS7_1CILi128EEENS9_ILi64EEENS9_ILi112EEEEEENS8_IJiNS9_ILi1EEENS8_IJiiEEEEEESG_SG_NS4_12CausalFusionEJEEENS4_15FmhaFwdEpilogueIS6_fNS8_IJSB_SC_SB_EEEEENS2_23IndividualTileSchedulerEJEEEEEvNT_6ParamsE)
        /*05a4*/ 	.short	0x0210
        /*05a6*/ 	.short	0x0870


	//----- nvinfo : EIATTR_SW_WAR
	.align		4
.L_46:
        /*05a8*/ 	.byte	0x04, 0x36
        /*05aa*/ 	.short	(.L_48 - .L_47)
.L_47:
        /*05ac*/ 	.word	0x00000008
.L_48:


//--------------------- .nv.callgraph             --------------------------
	.section	.nv.callgraph,"",@"SHT_CUDA_CALLGRAPH"
	.align	4
	.sectionentsize	8
	.align		4
        /*0000*/ 	.word	0x00000000
	.align		4
        /*0004*/ 	.word	0xffffffff
	.align		4
        /*0008*/ 	.word	index@(_ZN7cutlass13device_kernelINS_4fmha6kernel28FmhaKernelTmaWarpSpecializedINS1_10collective30FmhaMainloopTmaWarpSpecializedINS_6half_tEffN4cute5tupleIJNS7_1CILi128EEENS9_ILi64EEENS9_ILi112EEEEEENS8_IJiNS9_ILi1EEENS8_IJiiEEEEEESG_SG_NS4_12CausalFusionEJEEENS4_15FmhaFwdEpilogueIS6_fNS8_IJSB_SC_SB_EEEEENS2_23IndividualTileSchedulerEJEEEEEvNT_6ParamsE)
	.align		4
        /*000c*/ 	.word	index@(__assertfail)
	.align		4
        /*0010*/ 	.word	0x00000000
	.align		4
        /*0014*/ 	.word	0xfffffffe
	.align		4
        /*0018*/ 	.word	0x00000000
	.align		4
        /*001c*/ 	.word	0xfffffffd
	.align		4
        /*0020*/ 	.word	0x00000000
	.align		4
        /*0024*/ 	.word	0xfffffffc


//--------------------- .nv.constant4             --------------------------
	.section	.nv.constant4,"a",@progbits
	.align	8
	.align		8
.nv.constant4:
        /*0000*/ 	.dword	__assertfail
	.align		8
        /*0008*/ 	.dword	__unnamed_1
	.align		8
        /*0010*/ 	.dword	__unnamed_2
	.align		8
        /*0018*/ 	.dword	_ZN39_INTERNAL_bfe6f6ef_4_k_cu_a8668b61_27334cuda3std3__45__cpo5beginE
	.align		8
        /*0020*/ 	.dword	_ZN39_INTERNAL_bfe6f6ef_4_k_cu_a8668b61_27334cuda3std3__45__cpo3endE
	.align		8
        /*0028*/ 	.dword	_ZN39_INTERNAL_bfe6f6ef_4_k_cu_a8668b61_27334cuda3std3__45__cpo6cbeginE
	.align		8
        /*0030*/ 	.dword	_ZN39_INTERNAL_bfe6f6ef_4_k_cu_a8668b61_27334cuda3std3__45__cpo4cendE
	.align		8
        /*0038*/ 	.dword	_ZN39_INTERNAL_bfe6f6ef_4_k_cu_a8668b61_27334cuda3std3__441_GLOBAL__N__bfe6f6ef_4_k_cu_a8668b61_27336ignoreE
	.align		8
        /*0040*/ 	.dword	_ZN39_INTERNAL_bfe6f6ef_4_k_cu_a8668b61_27334cuda3std3__419piecewise_constructE
	.align		8
        /*0048*/ 	.dword	_ZN39_INTERNAL_bfe6f6ef_4_k_cu_a8668b61_27334cuda3std3__48in_placeE
	.align		8
        /*0050*/ 	.dword	_ZN39_INTERNAL_bfe6f6ef_4_k_cu_a8668b61_27334cuda3std6ranges3__45__cpo4swapE
	.align		8
        /*0058*/ 	.dword	_ZN39_INTERNAL_bfe6f6ef_4_k_cu_a8668b61_27334cuda3std6ranges3__45__cpo9iter_moveE
	.align		8
        /*0060*/ 	.dword	_ZN39_INTERNAL_bfe6f6ef_4_k_cu_a8668b61_27334cute7productE
	.align		8
        /*0068*/ 	.dword	_ZN39_INTERNAL_bfe6f6ef_4_k_cu_a8668b61_27334cute1_E
	.align		8
        /*0070*/ 	.dword	$str$24
	.align		8
        /*0078*/ 	.dword	$str$25


//--------------------- .text._ZN7cutlass13device_kernelINS_4fmha6kernel28FmhaKernelTmaWarpSpecializedINS1_10collective30FmhaMainloopTmaWarpSpecializedINS_6half_tEffN4cute5tupleIJNS7_1CILi128EEENS9_ILi64EEENS9_ILi112EEEEEENS8_IJiNS9_ILi1EEENS8_IJiiEEEEEESG_SG_NS4_12CausalFusionEJEEENS4_15FmhaFwdEpilogueIS6_fNS8_IJSB_SC_SB_EEEEENS2_23IndividualTileSchedulerEJEEEEEvNT_6ParamsE --------------------------
	.section	.text._ZN7cutlass13device_kernelINS_4fmha6kernel28FmhaKernelTmaWarpSpecializedINS1_10collective30FmhaMainloopTmaWarpSpecializedINS_6half_tEffN4cute5tupleIJNS7_1CILi128EEENS9_ILi64EEENS9_ILi112EEEEEENS8_IJiNS9_ILi1EEENS8_IJiiEEEEEESG_SG_NS4_12CausalFusionEJEEENS4_15FmhaFwdEpilogueIS6_fNS8_IJSB_SC_SB_EEEEENS2_23IndividualTileSchedulerEJEEEEEvNT_6ParamsE,"ax",@progbits
	.align	128
.text._ZN7cutlass13device_kernelINS_4fmha6kernel28FmhaKernelTmaWarpSpecializedINS1_10collective30FmhaMainloopTmaWarpSpecializedINS_6half_tEffN4cute5tupleIJNS7_1CILi128EEENS9_ILi64EEENS9_ILi112EEEEEENS8_IJiNS9_ILi1EEENS8_IJiiEEEEEESG_SG_NS4_12CausalFusionEJEEENS4_15FmhaFwdEpilogueIS6_fNS8_IJSB_SC_SB_EEEEENS2_23IndividualTileSchedulerEJEEEEEvNT_6ParamsE:
        .type           _ZN7cutlass13device_kernelINS_4fmha6kernel28FmhaKernelTmaWarpSpecializedINS1_10collective30FmhaMainloopTmaWarpSpecializedINS_6half_tEffN4cute5tupleIJNS7_1CILi128EEENS9_ILi64EEENS9_ILi112EEEEEENS8_IJiNS9_ILi1EEENS8_IJiiEEEEEESG_SG_NS4_12CausalFusionEJEEENS4_15FmhaFwdEpilogueIS6_fNS8_IJSB_SC_SB_EEEEENS2_23IndividualTileSchedulerEJEEEEEvNT_6ParamsE,@function
        .size           _ZN7cutlass13device_kernelINS_4fmha6kernel28FmhaKernelTmaWarpSpecializedINS1_10collective30FmhaMainloopTmaWarpSpecializedINS_6half_tEffN4cute5tupleIJNS7_1CILi128EEENS9_ILi64EEENS9_ILi112EEEEEENS8_IJiNS9_ILi1EEENS8_IJiiEEEEEESG_SG_NS4_12CausalFusionEJEEENS4_15FmhaFwdEpilogueIS6_fNS8_IJSB_SC_SB_EEEEENS2_23IndividualTileSchedulerEJEEEEEvNT_6ParamsE,(.L_x_129 - _ZN7cutlass13device_kernelINS_4fmha6kernel28FmhaKernelTmaWarpSpecializedINS1_10collective30FmhaMainloopTmaWarpSpecializedINS_6half_tEffN4cute5tupleIJNS7_1CILi128EEENS9_ILi64EEENS9_ILi112EEEEEENS8_IJiNS9_ILi1EEENS8_IJiiEEEEEESG_SG_NS4_12CausalFusionEJEEENS4_15FmhaFwdEpilogueIS6_fNS8_IJSB_SC_SB_EEEEENS2_23IndividualTileSchedulerEJEEEEEvNT_6ParamsE)
        .other          _ZN7cutlass13device_kernelINS_4fmha6kernel28FmhaKernelTmaWarpSpecializedINS1_10collective30FmhaMainloopTmaWarpSpecializedINS_6half_tEffN4cute5tupleIJNS7_1CILi128EEENS9_ILi64EEENS9_ILi112EEEEEENS8_IJiNS9_ILi1EEENS8_IJiiEEEEEESG_SG_NS4_12CausalFusionEJEEENS4_15FmhaFwdEpilogueIS6_fNS8_IJSB_SC_SB_EEEEENS2_23IndividualTileSchedulerEJEEEEEvNT_6ParamsE,@"STO_CUDA_ENTRY STV_DEFAULT"
_ZN7cutlass13device_kernelINS_4fmha6kernel28FmhaKernelTmaWarpSpecializedINS1_10collective30FmhaMainloopTmaWarpSpecializedINS_6half_tEffN4cute5tupleIJNS7_1CILi128EEENS9_ILi64EEENS9_ILi112EEEEEENS8_IJiNS9_ILi1EEENS8_IJiiEEEEEESG_SG_NS4_12CausalFusionEJEEENS4_15FmhaFwdEpilogueIS6_fNS8_IJSB_SC_SB_EEEEENS2_23IndividualTileSchedulerEJEEEEEvNT_6ParamsE:
[----:B------:R-:W1:Y:S01]  /*0000*/  LDC R1, c[0x0][0x28] ;  /* 0x00000a00ff017b82 */ /* 0x000e620000000800 */
[----:B------:R-:W2:Y:S01]  /*0010*/  S2R R0, SR_TID.X ;  /* 0x0000000000007919 */ /* 0x000ea20000002100 */
[----:B------:R-:W-:Y:S01]  /*0020*/  ELECT P1, URZ, PT ;  /* 0x00000000003f782f */ /* 0x000fe20003820000 */
[----:B------:R-:W-:Y:S01]  /*0030*/  BSSY B0, `(.L_x_0) ;  /* 0x0000017000007945 */ /* 0x000fe20003800000 */
[----:B--2---:R-:W-:-:S05]  /*0040*/  SHF.R.U32.HI R2, RZ, 0x5, R0 ;  /* 0x00000005ff027819 */ /* 0x004fca0000011600 */
[----:B------:R-:W2:Y:S02]  /*0050*/  SHFL.IDX PT, R3, R2, RZ, 0x1f ;  /* 0x00001fff02037589 */ /* 0x000ea400000e0000 */
[----:B--2---:R-:W-:Y:S02]  /*0060*/  R2UR UR4, R3 ;  /* 0x00000000030472ca */ /* 0x004fe400000e0000 */
[----:B------:R-:W-:-:S06]  /*0070*/  SHF.R.U32.HI R3, RZ, 0x7, R0 ;  /* 0x00000007ff037819 */ /* 0x000fcc0000011600 */
[----:B------:R-:W2:Y:S05]  /*0080*/  SHFL.IDX PT, R3, R3, RZ, 0x1f ;  /* 0x00001fff03037589 */ /* 0x000eaa00000e0000 */
[----:B------:R-:W-:Y:S02]  /*0090*/  USHF.R.S32.HI UR5, URZ, 0x1f, UR4 ;  /* 0x0000001f3f057899 */ /* 0x000fe40008011404 */
[----:B------:R-:W-:Y:S02]  /*00a0*/  ISETP.NE.OR P0, PT, RZ, UR4, !P1 ;  /* 0x00000004ff007c0c */ /* 0x000fe4000cf05670 */
[----:B------:R-:W-:-:S04]  /*00b0*/  ULEA.HI UR5, UR5, UR4, URZ, 0x2 ;  /* 0x0000000405057291 */ /* 0x000fc8000f8f103f */
[----:B------:R-:W-:-:S04]  /*00c0*/  ULOP3.LUT UR5, UR5, 0xfffffffc, URZ, 0xc0, !UPT ;  /* 0xfffffffc05057892 */ /* 0x000fc8000f8ec03f */
[----:B------:R-:W-:-:S03]  /*00d0*/  UIADD3 UR4, UR4, -UR5, URZ ;  /* 0x8000000504047290 */ /* 0x000fc6000fffe03f */
[----:B-1----:R-:W-:Y:S09]  /*00e0*/  @P0 BRA `(.L_x_1) ;  /* 0x00000000002c0947 */ /* 0x002ff20003800000 */
[----:B------:R-:W-:Y:S02]  /*00f0*/  ULDC.64 UR6, c[0x0][0x198] ;  /* 0x0000660000067ab9 */ /* 0x000fe40000000a00 */
[----:B------:R-:W-:Y:S02]  /*0100*/  UIADD3 UR8, UP0, UR6, 0xf0, URZ ;  /* 0x000000f006087890 */ /* 0x000fe4000ff1e03f */
[----:B------:R-:W-:Y:S02]  /*0110*/  UIADD3 UR10, UP1, UR6, 0x1f0, URZ ;  /* 0x000001f0060a7890 */ /* 0x000fe4000ff3e03f */
[----:B------:R-:W-:Y:S02]  /*0120*/  UIADD3 UR6, UP2, UR6, 0x2f0, URZ ;  /* 0x000002f006067890 */ /* 0x000fe4000ff5e03f */
[----:B------:R-:W-:Y:S02]  /*0130*/  UIADD3.X UR9, URZ, UR7, URZ, UP0, !UPT ;  /* 0x000000073f097290 */ /* 0x000fe400087fe43f */
[----:B------:R-:W-:-:S02]  /*0140*/  UIADD3.X UR11, URZ, UR7, URZ, UP1, !UPT ;  /* 0x000000073f0b7290 */ /* 0x000fc40008ffe43f */
[----:B------:R-:W-:-:S05]  /*0150*/  UIADD3.X UR7, URZ, UR7, URZ, UP2, !UPT ;  /* 0x000000073f077290 */ /* 0x000fca00097fe43f */
[----:B------:R1:W-:Y:S02]  /*0160*/  UTMACCTL.PF [UR8] ;  /* 0x00000000080079b9 */ /* 0x0003e40008040000 */
[----:B------:R1:W-:Y:S02]  /*0170*/  UTMACCTL.PF [UR10] ;  /* 0x000000000a0079b9 */ /* 0x0003e40008040000 */
[----:B------:R1:W-:Y:S02]  /*0180*/  UTMACCTL.PF [UR6] ;  /* 0x00000000060079b9 */ /* 0x0003e40008040000 */
[----:B-1----:R-:W-:Y:S01]  /*0190*/  NOP ;  /* 0x0000000000007918 */ /* 0x002fe20000000000 */
.L_x_1:
[----:B------:R-:W-:Y:S05]  /*01a0*/  BSYNC B0 ;  /* 0x0000000000007941 */ /* 0x000fea0003800000 */
.L_x_0:
[----:B------:R-:W1:Y:S01]  /*01b0*/  SHFL.IDX PT, R4, R2, RZ, 0x1f ;  /* 0x00001fff02047589 */ /* 0x000e6200000e0000 */
[----:B--2---:R-:W-:Y:S01]  /*01c0*/  R2UR UR38, R3 ;  /* 0x00000000032672ca */ /* 0x004fe200000e0000 */
[----:B------:R-:W-:-:S12]  /*01d0*/  UISETP.NE.AND UP0, UPT, UR4, 0x1, UPT ;  /* 0x000000010400788c */ /* 0x000fd8000bf05270 */
[----:B------:R-:W-:Y:S02]  /*01e0*/  UIADD3 UR7, UR38, -0x1, URZ ;  /* 0xffffffff26077890 */ /* 0x000fe4000fffe03f */
[----:B------:R-:W-:Y:S02]  /*01f0*/  UISETP.EQ.AND UP0, UPT, UR38, URZ, !UP0 ;  /* 0x0000003f2600728c */ /* 0x000fe4000c702270 */
[----:B------:R-:W-:Y:S02]  /*0200*/  UISETP.GE.U32.AND UP1, UPT, UR7, 0x4, UPT ;  /* 0x000000040700788c */ /* 0x000fe4000bf26070 */
[----:B------:R-:W-:Y:S01]  /*0210*/  USEL UR5, URZ, 0x1, !UP0 ;  /* 0x000000013f057887 */ /* 0x000fe2000c000000 */
[----:B-1----:R-:W-:-:S03]  /*0220*/  ISETP.NE.AND P0, PT, R4, RZ, PT ;  /* 0x000000ff0400720c */ /* 0x002fc60003f05270 */
[----:B------:R-:W-:-:S10]  /*0230*/  USEL UR5, UR5, 0x2, UP1 ;  /* 0x0000000205057887 */ /* 0x000fd40008800000 */
[----:B------:R-:W-:Y:S05]  /*0240*/  @P0 BRA `(.L_x_2) ;  /* 0x0000000000480947 */ /* 0x000fea0003800000 */
[----:B------:R-:W1:Y:S01]  /*0250*/  S2UR UR8, SR_CgaCtaId ;  /* 0x00000000000879c3 */ /* 0x000e620000008800 */
[----:B------:R-:W-:Y:S01]  /*0260*/  UMOV UR6, 0x400 ;  /* 0x0000040000067882 */ /* 0x000fe20000000000 */
[----:B------:R-:W-:Y:S01]  /*0270*/  UMOV UR9, 0x1 ;  /* 0x0000000100097882 */ /* 0x000fe20000000000 */
[----:B------:R-:W-:Y:S01]  /*0280*/  UMOV UR10, 0x80 ;  /* 0x00000080000a7882 */ /* 0x000fe20000000000 */
[----:B------:R-:W-:Y:S01]  /*0290*/  ELECT P0, URZ, PT ;  /* 0x00000000003f782f */ /* 0x000fe20003800000 */
[----:B------:R-:W-:-:S04]  /*02a0*/  UIADD3 UR10, -UR10, 0x100000, URZ ;  /* 0x001000000a0a7890 */ /* 0x000fc8000fffe13f */
[----:B------:R-:W-:Y:S02]  /*02b0*/  USHF.L.U32 UR11, UR10, 0xb, URZ ;  /* 0x0000000b0a0b7899 */ /* 0x000fe4000800063f */
[----:B------:R-:W-:Y:S02]  /*02c0*/  USHF.L.U32 UR10, UR10, 0x1, URZ ;  /* 0x000000010a0a7899 */ /* 0x000fe4000800063f */
[----:B-1----:R-:W-:Y:S02]  /*02d0*/  ULEA UR6, UR8, UR6, 0x18 ;  /* 0x0000000608067291 */ /* 0x002fe4000f8ec03f */
[----:B------:R-:W-:-:S04]  /*02e0*/  UIADD3 UR8, -UR9, 0x100000, URZ ;  /* 0x0010000009087890 */ /* 0x000fc8000fffe13f */
[----:B------:R-:W-:Y:S02]  /*02f0*/  USHF.L.U32 UR9, UR8, 0xb, URZ ;  /* 0x0000000b08097899 */ /* 0x000fe4000800063f */
[----:B------:R-:W-:Y:S01]  /*0300*/  USHF.L.U32 UR8, UR8, 0x1, URZ ;  /* 0x0000000108087899 */ /* 0x000fe2000800063f */
[----:B------:R-:W1:Y:S11]  /*0310*/  FENCE.VIEW.ASYNC.S ;  /* 0x00000000000073c6 */ /* 0x000e760000000000 */
[----:B-1----:R1:W2:Y:S01]  /*0320*/  SYNCS.EXCH.64 URZ, [UR6+0x18850], UR8 ;  /* 0x01885008063f75b2 */ /* 0x0022a20008000100 */
[----:B------:R1:W3:Y:S01]  /*0330*/  SYNCS.EXCH.64 URZ, [UR6+0x18860], UR10 ;  /* 0x0188600a063f75b2 */ /* 0x0002e20008000100 */
[----:B------:R1:W4:Y:S01]  /*0340*/  SYNCS.EXCH.64 URZ, [UR6+0x18858], UR8 ;  /* 0x01885808063f75b2 */ /* 0x0003220008000100 */
[----:B------:R1:W1:Y:S01]  /*0350*/  SYNCS.EXCH.64 URZ, [UR6+0x18868], UR10 ;  /* 0x0188680a063f75b2 */ /* 0x0002620008000100 */
[----:B------:R-:W-:Y:S01]  /*0360*/  NOP ;  /* 0x0000000000007918 */ /* 0x000fe20000000000 */
.L_x_2:
[----:B------:R-:W5:Y:S01]  /*0370*/  SHFL.IDX PT, R3, R2, RZ, 0x1f ;  /* 0x00001fff02037589 */ /* 0x000f6200000e0000 */
[----:B------:R-:W-:Y:S01]  /*0380*/  NOP ;  /* 0x0000000000007918 */ /* 0x000fe20000000000 */
[----:B-----5:R-:W-:-:S13]  /*0390*/  ISETP.NE.AND P0, PT, R3, RZ, PT ;  /* 0x000000ff0300720c */ /* 0x020fda0003f05270 */
[----:B------:R-:W-:Y:S05]  /*03a0*/  @P0 BRA `(.L_x_3) ;  /* 0x0000000000600947 */ /* 0x000fea0003800000 */
[----:B-1----:R-:W1:Y:S01]  /*03b0*/  S2UR UR8, SR_CgaCtaId ;  /* 0x00000000000879c3 */ /* 0x002e620000008800 */
[----:B------:R-:W-:Y:S01]  /*03c0*/  UMOV UR6, 0x400 ;  /* 0x0000040000067882 */ /* 0x000fe20000000000 */
[----:B------:R-:W-:Y:S01]  /*03d0*/  UMOV UR10, 0x1 ;  /* 0x00000001000a7882 */ /* 0x000fe20000000000 */
[----:B------:R-:W-:Y:S01]  /*03e0*/  UMOV UR9, 0x100 ;  /* 0x0000010000097882 */ /* 0x000fe20000000000 */
[----:B------:R-:W-:-:S04]  /*03f0*/  UIADD3 UR10, -UR10, 0x100000, URZ ;  /* 0x001000000a0a7890 */ /* 0x000fc8000fffe13f */
[----:B------:R-:W-:Y:S02]  /*0400*/  USHF.L.U32 UR11, UR10, 0xb, URZ ;  /* 0x0000000b0a0b7899 */ /* 0x000fe4000800063f */
[----:B------:R-:W-:Y:S01]  /*0410*/  USHF.L.U32 UR10, UR10, 0x1, URZ ;  /* 0x000000010a0a7899 */ /* 0x000fe2000800063f */
[----:B------:R-:W-:Y:S01]  /*0420*/  ELECT P0, URZ, PT ;  /* 0x00000000003f782f */ /* 0x000fe20003800000 */
[----:B-1----:R-:W-:Y:S02]  /*0430*/  ULEA UR6, UR8, UR6, 0x18 ;  /* 0x0000000608067291 */ /* 0x002fe4000f8ec03f */
[----:B------:R-:W-:-:S04]  /*0440*/  UIADD3 UR8, -UR9, 0x100000, URZ ;  /* 0x0010000009087890 */ /* 0x000fc8000fffe13f */
[----:B------:R-:W-:Y:S02]  /*0450*/  USHF.L.U32 UR9, UR8, 0xb, URZ ;  /* 0x0000000b08097899 */ /* 0x000fe4000800063f */
[----:B------:R-:W-:Y:S01]  /*0460*/  USHF.L.U32 UR8, UR8, 0x1, URZ ;  /* 0x0000000108087899 */ /* 0x000fe2000800063f */
[----:B------:R-:W1:Y:S03]  /*0470*/  FENCE.VIEW.ASYNC.S ;  /* 0x00000000000073c6 */ /* 0x000e660000000000 */
[----:B-1----:R1:W1:Y:S08]  /*0480*/  SYNCS.EXCH.64 URZ, [UR6+0x18800], UR10 ;  /* 0x0188000a063f75b2 */ /* 0x0022700008000100 */
[----:B------:R1:W1:Y:S01]  /*0490*/  SYNCS.EXCH.64 URZ, [UR6+0x18828], UR8 ;  /* 0x01882808063f75b2 */ /* 0x0002620008000100 */
        /* <DEDUP_REMOVED lines=8> */
[----:B------:R-:W-:Y:S01]  /*0520*/  NOP ;  /* 0x0000000000007918 */ /* 0x000fe20000000000 */
.L_x_3:
        /* <DEDUP_REMOVED lines=21> */
[----:B------:R-:W-:Y:S01]  /*0680*/  NOP ;  /* 0x0000000000007918 */ /* 0x000fe20000000000 */
.L_x_4:
[----:B------:R-:W5:Y:S01]  /*0690*/  SHFL.IDX PT, R3, R2, RZ, 0x1f ;  /* 0x00001fff02037589 */ /* 0x000f6200000e0000 */
[----:B------:R-:W-:Y:S01]  /*06a0*/  ELECT P0, URZ, PT ;  /* 0x00000000003f782f */ /* 0x000fe20003800000 */
[----:B------:R-:W-:Y:S01]  /*06b0*/  NOP ;  /* 0x0000000000007918 */ /* 0x000fe20000000000 */
[----:B-1----:R-:W-:Y:S02]  /*06c0*/  UMOV UR8, 0x80 ;  /* 0x0000008000087882 */ /* 0x002fe40000000000 */
[C---:B-----5:R-:W-:Y:S02]  /*06d0*/  ISETP.NE.OR P0, PT, R3.reuse, RZ, !P0 ;  /* 0x000000ff0300720c */ /* 0x060fe40004705670 */
[----:B------:R-:W-:-:S11]  /*06e0*/  ISETP.NE.AND P2, PT, R3, RZ, PT ;  /* 0x000000ff0300720c */ /* 0x000fd60003f45270 */
[----:B------:R-:W-:Y:S01]  /*06f0*/  VOTEU.ALL UP0, P0 ;  /* 0x00000000003f7886 */ /* 0x000fe20000000000 */
[----:B------:R-:W-:Y:S01]  /*0700*/  VOTEU.ALL UP2, P0 ;  /* 0x00000000003f7886 */ /* 0x000fe20000040000 */
[----:B------:R-:W-:Y:S01]  /*0710*/  VOTEU.ALL UP3, P0 ;  /* 0x00000000003f7886 */ /* 0x000fe20000060000 */
[----:B------:R-:W-:Y:S02]  /*0720*/  VOTEU.ALL UP4, P0 ;  /* 0x00000000003f7886 */ /* 0x000fe40000080000 */
[----:B------:R-:W1:Y:S01]  /*0730*/  @!UP0 S2UR UR10, SR_CgaCtaId ;  /* 0x00000000000a89c3 */ /* 0x000e620000008800 */
[----:B------:R-:W-:Y:S01]  /*0740*/  @!UP0 UMOV UR6, 0x400 ;  /* 0x0000040000068882 */ /* 0x000fe20000000000 */
[----:B------:R-:W-:-:S04]  /*0750*/  @!UP0 UIADD3 UR8, -UR8, 0x100000, URZ ;  /* 0x0010000008088890 */ /* 0x000fc8000fffe13f */
[----:B------:R-:W-:Y:S02]  /*0760*/  @!UP0 USHF.L.U32 UR9, UR8, 0xb, URZ ;  /* 0x0000000b08098899 */ /* 0x000fe4000800063f */
[----:B------:R-:W-:Y:S02]  /*0770*/  @!UP0 USHF.L.U32 UR8, UR8, 0x1, URZ ;  /* 0x0000000108088899 */ /* 0x000fe4000800063f */
[----:B-1----:R-:W-:Y:S01]  /*0780*/  @!UP0 ULEA UR6, UR10, UR6, 0x18 ;  /* 0x000000060a068291 */ /* 0x002fe2000f8ec03f */
[----:B------:R-:W-:Y:S01]  /*0790*/  VOTEU.ALL UP0, P0 ;  /* 0x00000000003f7886 */ /* 0x000fe20000000000 */
[----:B------:R-:W1:Y:S10]  /*07a0*/  FENCE.VIEW.ASYNC.S ;  /* 0x00000000000073c6 */ /* 0x000e740000000000 */
[----:B-1----:R1:W1:Y:S01]  /*07b0*/  @!UP0 SYNCS.EXCH.64 URZ, [UR6+0x18890], UR8 ;  /* 0x01889008063f85b2 */ /* 0x0022620008000100 */
[----:B------:R1:W1:Y:S01]  /*07c0*/  @!UP2 SYNCS.EXCH.64 URZ, [UR6+0x18898], UR8 ;  /* 0x01889808063fa5b2 */ /* 0x0002620008000100 */
[----:B------:R1:W1:Y:S01]  /*07d0*/  @!UP3 SYNCS.EXCH.64 URZ, [UR6+0x188a0], UR8 ;  /* 0x0188a008063fb5b2 */ /* 0x0002620008000100 */
[----:B------:R1:W1:Y:S01]  /*07e0*/  @!UP4 SYNCS.EXCH.64 URZ, [UR6+0x188a8], UR8 ;  /* 0x0188a808063fc5b2 */ /* 0x0002620008000100 */
[----:B------:R-:W-:Y:S01]  /*07f0*/  NOP ;  /* 0x0000000000007918 */ /* 0x000fe20000000000 */
[----:B------:R-:W-:Y:S05]  /*0800*/  @P2 BRA `(.L_x_5) ;  /* 0x0000000000582947 */ /* 0x000fea0003800000 */
[----:B-1----:R-:W1:Y:S01]  /*0810*/  S2UR UR8, SR_CgaCtaId ;  /* 0x00000000000879c3 */ /* 0x002e620000008800 */
        /* <DEDUP_REMOVED lines=12> */
[----:B-1----:R1:W1:Y:S01]  /*08e0*/  SYNCS.EXCH.64 URZ, [UR6+0x188c0], UR8 ;  /* 0x0188c008063f75b2 */ /* 0x0022620008000100 */
        /* <DEDUP_REMOVED lines=8> */
.L_x_5:
[----:B------:R-:W-:Y:S01]  /*0970*/  ISETP.NE.AND P0, PT, RZ, UR38, PT ;  /* 0x00000026ff007c0c */ /* 0x000fe2000bf05270 */
[----:B------:R-:W-:Y:S01]  /*0980*/  NOP ;  /* 0x0000000000007918 */ /* 0x000fe20000000000 */
[----:B------:R-:W-:Y:S01]  /*0990*/  MOV R2, UR4 ;  /* 0x0000000400027c02 */ /* 0x000fe20008000f00 */
[----:B-1234-:R-:W-:Y:S03]  /*09a0*/  BAR.SYNC.DEFER_BLOCKING 0x0 ;  /* 0x0000000000007b1d */ /* 0x01efe60000010000 */
[----:B------:R-:W-:-:S07]  /*09b0*/  ISETP.EQ.AND P2, PT, R2, 0x1, P1 ;  /* 0x000000010200780c */ /* 0x000fce0000f42270 */
[----:B------:R-:W-:Y:S06]  /*09c0*/  @!P0 BRA `(.L_x_6) ;  /* 0x0000009000a48947 */ /* 0x000fec0003800000 */
[----:B------:R-:W-:-:S06]  /*09d0*/  UISETP.GT.U32.AND UP0, UPT, UR7, 0x3, UPT ;  /* 0x000000030700788c */ /* 0x000fcc000bf04070 */
[----:B------:R-:W-:-:S13]  /*09e0*/  PLOP3.LUT P0, PT, PT, PT, UP0, 0x80, 0x0 ;  /* 0x000000000000781c */ /* 0x000fda0003f0f008 */
[----:B------:R-:W-:Y:S05]  /*09f0*/  @P0 EXIT ;  /* 0x000000000000094d */ /* 0x000fea0003800000 */
.L_x_7:
[----:B------:R-:W-:-:S08]  /*0a00*/  NOP ;  /* 0x0000000000007918 */ /* 0x000fd00000000000 */
[----:B------:R-:W1:Y:S02]  /*0a10*/  USETMAXREG.TRY_ALLOC.CTAPOOL UP0, 0xf0 ;  /* 0x000000f0000079c8 */ /* 0x000e640008000600 */
[----:B-1----:R-:W-:-:S13]  /*0a20*/  PLOP3.LUT P0, PT, PT, PT, UP0, 0x80, 0x0 ;  /* 0x000000000000781c */ /* 0x002fda0003f0f008 */
[----:B------:R-:W-:Y:S05]  /*0a30*/  @!P0 BRA `(.L_x_7) ;  /* 0xfffffffc00f08947 */ /* 0x000fea000383ffff */
[----:B------:R-:W-:Y:S01]  /*0a40*/  UISETP.NE.AND UP0, UPT, UR38, 0x1, UPT ;  /* 0x000000012600788c */ /* 0x000fe2000bf05270 */
[----:B------:R-:W1:Y:S01]  /*0a50*/  S2UR UR8, SR_CTAID.X ;  /* 0x00000000000879c3 */ /* 0x000e620000002500 */
[----:B------:R-:W-:Y:S01]  /*0a60*/  UMOV UR4, URZ ;  /* 0x0000003f00047c82 */ /* 0x000fe20008000000 */
[----:B------:R-:W-:-:S03]  /*0a70*/  UMOV UR6, URZ ;  /* 0x0000003f00067c82 */ /* 0x000fc60008000000 */
[----:B------:R-:W-:-:S13]  /*0a80*/  PLOP3.LUT P0, PT, PT, PT, UP0, 0x80, 0x0 ;  /* 0x000000000000781c */ /* 0x000fda0003f0f008 */
[----:B------:R-:W-:Y:S05]  /*0a90*/  @!P0 BRA `(.L_x_8) ;  /* 0x00000000003c8947 */ /* 0x000fea0003800000 */
[----:B------:R-:W-:Y:S01]  /*0aa0*/  UISETP.NE.AND UP0, UPT, UR38, 0x2, UPT ;  /* 0x000000022600788c */ /* 0x000fe2000bf05270 */
[----:B------:R-:W-:-:S05]  /*0ab0*/  UMOV UR6, 0x1 ;  /* 0x0000000100067882 */ /* 0x000fca0000000000 */
[----:B------:R-:W-:-:S13]  /*0ac0*/  PLOP3.LUT P1, PT, PT, PT, UP0, 0x80, 0x0 ;  /* 0x000000000000781c */ /* 0x000fda0003f2f008 */
[----:B------:R-:W-:Y:S05]  /*0ad0*/  @!P1 BRA `(.L_x_8) ;  /* 0x00000000002c9947 */ /* 0x000fea0003800000 */
[----:B------:R-:W-:-:S06]  /*0ae0*/  UISETP.NE.AND UP0, UPT, UR38, 0x3, UPT ;  /* 0x000000032600788c */ /* 0x000fcc000bf05270 */
[----:B------:R-:W-:-:S13]  /*0af0*/  PLOP3.LUT P1, PT, PT, PT, UP0, 0x80, 0x0 ;  /* 0x000000000000781c */ /* 0x000fda0003f2f008 */
[----:B------:R-:W-:Y:S05]  /*0b00*/  @!P1 BRA `(.L_x_9) ;  /* 0x0000000000189947 */ /* 0x000fea0003800000 */
[----:B------:R-:W-:-:S11]  /*0b10*/  UISETP.NE.AND UP0, UPT, UR38, 0x4, UPT ;  /* 0x000000042600788c */ /* 0x000fd6000bf05270 */
[----:B------:R-:W-:Y:S01]  /*0b20*/  @!UP0 UMOV UR4, 0x1 ;  /* 0x0000000100048882 */ /* 0x000fe20000000000 */
[----:B------:R-:W-:Y:S01]  /*0b30*/  @!UP0 UMOV UR6, 0x1 ;  /* 0x0000000100068882 */ /* 0x000fe20000000000 */
[----:B------:R-:W-:Y:S01]  /*0b40*/  @UP0 UMOV UR4, URZ ;  /* 0x0000003f00040c82 */ /* 0x000fe20008000000 */
[----:B------:R-:W-:Y:S01]  /*0b50*/  @UP0 UMOV UR6, URZ ;  /* 0x0000003f00060c82 */ /* 0x000fe20008000000 */
[----:B------:R-:W-:Y:S05]  /*0b60*/  BRA `(.L_x_8) ;  /* 0x0000000000087947 */ /* 0x000fea0003800000 */
.L_x_9:
[----:B------:R-:W-:Y:S01]  /*0b70*/  UMOV UR4, 0x1 ;  /* 0x0000000100047882 */ /* 0x000fe20000000000 */
[----:B------:R-:W-:-:S05]  /*0b80*/  UMOV UR6, URZ ;  /* 0x0000003f00067c82 */ /* 0x000fca0008000000 */
.L_x_8:
[----:B------:R-:W-:Y:S05]  /*0b90*/  @!P0 BRA `(.L_x_10) ;  /* 0x0000000000408947 */ /* 0x000fea0003800000 */
[----:B------:R-:W-:-:S06]  /*0ba0*/  UISETP.NE.AND UP0, UPT, UR38, 0x2, UPT ;  /* 0x000000022600788c */ /* 0x000fcc000bf05270 */
[----:B------:R-:W-:-:S13]  /*0bb0*/  PLOP3.LUT P0, PT, PT, PT, UP0, 0x80, 0x0 ;  /* 0x000000000000781c */ /* 0x000fda0003f0f008 */
[----:B------:R-:W-:Y:S05]  /*0bc0*/  @!P0 BRA `(.L_x_11) ;  /* 0x00000000002c8947 */ /* 0x000fea0003800000 */
[----:B------:R-:W-:-:S06]  /*0bd0*/  UISETP.NE.AND UP0, UPT, UR38, 0x3, UPT ;  /* 0x000000032600788c */ /* 0x000fcc000bf05270 */
[----:B------:R-:W-:-:S13]  /*0be0*/  PLOP3.LUT P0, PT, PT, PT, UP0, 0x80, 0x0 ;  /* 0x000000000000781c */ /* 0x000fda0003f0f008 */
[----:B------:R-:W-:Y:S05]  /*0bf0*/  @!P0 BRA `(.L_x_12) ;  /* 0x0000000000188947 */ /* 0x000fea0003800000 */
[----:B------:R-:W-:Y:S01]  /*0c00*/  UISETP.NE.AND UP0, UPT, UR38, 0x4, UPT ;  /* 0x000000042600788c */ /* 0x000fe2000bf05270 */
[----:B-1----:R-:W-:-:S05]  /*0c10*/  UMOV UR37, UR8 ;  /* 0x0000000800257c82 */ /* 0x002fca0008000000 */
[----:B------:R-:W-:-:S13]  /*0c20*/  PLOP3.LUT P0, PT, PT, PT, UP0, 0x80, 0x0 ;  /* 0x000000000000781c */ /* 0x000fda0003f0f008 */
[----:B------:R-:W-:Y:S05]  /*0c30*/  @P0 BRA `(.L_x_13) ;  /* 0x00000000001c0947 */ /* 0x000fea0003800000 */
[----:B------:R-:W-:Y:S01]  /*0c40*/  ULEA UR37, UR8, 0x3, 0x1 ;  /* 0x0000000308257891 */ /* 0x000fe2000f8e083f */
[----:B------:R-:W-:Y:S11]  /*0c50*/  BRA `(.L_x_13) ;  /* 0x0000000000147947 */ /* 0x000ff60003800000 */
.L_x_12:
[----:B-1----:R-:W-:Y:S01]  /*0c60*/  ULEA UR37, UR8, 0x2, 0x1 ;  /* 0x0000000208257891 */ /* 0x002fe2000f8e083f */
[----:B------:R-:W-:Y:S11]  /*0c70*/  BRA `(.L_x_13) ;  /* 0x00000000000c7947 */ /* 0x000ff60003800000 */
.L_x_11:
[----:B-1----:R-:W-:Y:S01]  /*0c80*/  ULEA UR37, UR8, 0x1, 0x1 ;  /* 0x0000000108257891 */ /* 0x002fe2000f8e083f */
[----:B------:R-:W-:Y:S11]  /*0c90*/  BRA `(.L_x_13) ;  /* 0x0000000000047947 */ /* 0x000ff60003800000 */
.L_x_10:
[----:B-1----:R-:W-:-:S12]  /*0ca0*/  USHF.L.U32 UR37, UR8, 0x1, URZ ;  /* 0x0000000108257899 */ /* 0x002fd8000800063f */
.L_x_13:
[----:B------:R-:W1:Y:S01]  /*0cb0*/  LDC R2, c[0x0][0x28c] ;  /* 0x0000a300ff027b82 */ /* 0x000e620000000800 */
[----:B------:R-:W-:Y:S02]  /*0cc0*/  ULOP3.LUT UR9, UR5, 0x1, URZ, 0xfc, !UPT ;  /* 0x0000000105097892 */ /* 0x000fe4000f8efc3f */
[----:B------:R-:W-:Y:S02]  /*0cd0*/  ULEA UR8, UR8, 0xbf, 0x7 ;  /* 0x000000bf08087891 */ /* 0x000fe4000f8e383f */
[----:B------:R-:W-:Y:S02]  /*0ce0*/  UISETP.NE.AND UP0, UPT, UR9, 0x3, UPT ;  /* 0x000000030900788c */ /* 0x000fe4000bf05270 */
[----:B------:R-:W-:-:S04]  /*0cf0*/  USHF.R.U32.HI UR8, URZ, 0x6, UR8 ;  /* 0x000000063f087899 */ /* 0x000fc80008011608 */
[----:B------:R-:W-:Y:S02]  /*0d00*/  PLOP3.LUT P0, PT, PT, PT, UP0, 0x80, 0x0 ;  /* 0x000000000000781c */ /* 0x000fe40003f0f008 */
[----:B-1----:R-:W-:-:S04]  /*0d10*/  IADD3 R2, R2, 0x3f, RZ ;  /* 0x0000003f02027810 */ /* 0x002fc80007ffe0ff */
[----:B------:R-:W-:-:S04]  /*0d20*/  SHF.R.S32.HI R3, RZ, 0x1f, R2 ;  /* 0x0000001fff037819 */ /* 0x000fc80000011402 */
[----:B------:R-:W-:-:S04]  /*0d30*/  LEA.HI R3, R3, R2, RZ, 0x6 ;  /* 0x0000000203037211 */ /* 0x000fc800078f30ff */
[----:B------:R-:W-:-:S04]  /*0d40*/  SHF.R.S32.HI R3, RZ, 0x6, R3 ;  /* 0x00000006ff037819 */ /* 0x000fc80000011403 */
[----:B------:R-:W-:Y:S01]  /*0d50*/  VIMNMX R3, R3, UR8, PT ;  /* 0x0000000803037c48 */ /* 0x000fe2000bfe0100 */
[----:B------:R-:W-:Y:S06]  /*0d60*/  @!P0 BRA `(.L_x_14) ;  /* 0x0000000000048947 */ /* 0x000fec0003800000 */
[----:B------:R-:W-:Y:S01]  /*0d70*/  BPT.TRAP 0x1 ;  /* 0x000000040000795c */ /* 0x000fe20000300000 */
.L_x_14:
[----:B------:R-:W1:Y:S01]  /*0d80*/  S2UR UR8, SR_CgaCtaId ;  /* 0x00000000000879c3 */ /* 0x000e620000008800 */
[----:B------:R-:W-:Y:S01]  /*0d90*/  UMOV UR36, 0x400 ;  /* 0x0000040000247882 */ /* 0x000fe20000000000 */
[----:B------:R-:W-:Y:S01]  /*0da0*/  IMAD.U32 R6, RZ, RZ, UR4 ;  /* 0x00000004ff067e24 */ /* 0x000fe2000f8e00ff */
[----:B------:R-:W-:Y:S02]  /*0db0*/  SHF.R.S32.HI R5, RZ, 0x1f, R0 ;  /* 0x0000001fff057819 */ /* 0x000fe40000011400 */
[----:B------:R-:W-:Y:S02]  /*0dc0*/  MOV R9, UR37 ;  /* 0x0000002500097c02 */ /* 0x000fe40008000f00 */
[----:B------:R-:W-:Y:S02]  /*0dd0*/  SHF.L.U32 R6, R6, 0x1f, RZ ;  /* 0x0000001f06067819 */ /* 0x000fe400000006ff */
[----:B------:R-:W-:-:S04]  /*0de0*/  LEA.HI R5, R5, R0, RZ, 0x7 ;  /* 0x0000000005057211 */ /* 0x000fc800078f38ff */
[----:B------:R-:W-:-:S04]  /*0df0*/  LOP3.LUT R5, R5, 0xffffff80, RZ, 0xc0, !PT ;  /* 0xffffff8005057812 */ /* 0x000fc800078ec0ff */
[----:B------:R-:W-:-:S04]  /*0e00*/  IADD3 R5, -R5, R0, RZ ;  /* 0x0000000005057210 */ /* 0x000fc80007ffe1ff */
[----:B------:R-:W-:Y:S01]  /*0e10*/  SHF.R.S32.HI R0, RZ, 0x1f, R5 ;  /* 0x0000001fff007819 */ /* 0x000fe20000011405 */
[----:B-1----:R-:W-:-:S03]  /*0e20*/  ULEA UR36, UR8, UR36, 0x18 ;  /* 0x0000002408247291 */ /* 0x002fc6000f8ec03f */
[CC--:B------:R-:W-:Y:S02]  /*0e30*/  LEA.HI R2, R0.reuse, R5.reuse, RZ, 0x2 ;  /* 0x0000000500027211 */ /* 0x0c0fe400078f10ff */
[----:B------:R-:W-:Y:S01]  /*0e40*/  LEA.HI R0, R0, R5, RZ, 0x5 ;  /* 0x0000000500007211 */ /* 0x000fe200078f28ff */
[----:B------:R-:W-:Y:S01]  /*0e50*/  ULEA UR8, UR6, UR36, 0x3 ;  /* 0x0000002406087291 */ /* 0x000fe2000f8e183f */
[--C-:B------:R-:W-:Y:S02]  /*0e60*/  SHF.R.S32.HI R4, RZ, 0x2, R2.reuse ;  /* 0x00000002ff047819 */ /* 0x100fe40000011402 */
[----:B------:R-:W-:Y:S02]  /*0e70*/  SHF.R.S32.HI R7, RZ, 0x1f, R2 ;  /* 0x0000001fff077819 */ /* 0x000fe40000011402 */
[----:B------:R-:W-:Y:S02]  /*0e80*/  LOP3.LUT R2, R2, 0x7ffffffc, RZ, 0xc0, !PT ;  /* 0x7ffffffc02027812 */ /* 0x000fe400078ec0ff */
[----:B------:R-:W-:-:S02]  /*0e90*/  LEA.HI R7, R7, R4, RZ, 0x3 ;  /* 0x0000000407077211 */ /* 0x000fc400078f18ff */
[----:B------:R-:W1:Y:S01]  /*0ea0*/  SYNCS.PHASECHK.TRANS64.TRYWAIT P1, [UR8+0x18850], R6 ;  /* 0x01885006ff0075a7 */ /* 0x000e620008020148 */
[----:B------:R-:W-:Y:S01]  /*0eb0*/  SHF.R.S32.HI R0, RZ, 0x5, R0 ;  /* 0x00000005ff007819 */ /* 0x000fe20000011400 */
[----:B------:R-:W-:Y:S01]  /*0ec0*/  IMAD.IADD R5, R5, 0x1, -R2 ;  /* 0x0000000105057824 */ /* 0x000fe200078e0a02 */
[----:B------:R-:W-:-:S04]  /*0ed0*/  LOP3.LUT R7, R7, 0xfffffff8, RZ, 0xc0, !PT ;  /* 0xfffffff807077812 */ /* 0x000fc800078ec0ff */
[----:B------:R-:W-:-:S04]  /*0ee0*/  IADD3 R7, R4, -R7, RZ ;  /* 0x8000000704077210 */ /* 0x000fc80007ffe0ff */
[----:B------:R-:W-:Y:S01]  /*0ef0*/  LEA R0, R0, R7, 0x4 ;  /* 0x0000000700007211 */ /* 0x000fe200078e20ff */
[----:B-1----:R-:W-:Y:S06]  /*0f00*/  @!P1 BRA `(.L_x_15) ;  /* 0x000000a800fc9947 */ /* 0x002fec0003800000 */
.L_x_111:
[----:B------:R-:W-:Y:S01]  /*0f10*/  IMAD.SHL.U32 R5, R5, 0x2, RZ ;  /* 0x0000000205057824 */ /* 0x000fe200078e00ff */
[----:B------:R-:W-:Y:S01]  /*0f20*/  LEA R0, R9, R0, 0x6 ;  /* 0x0000000009007211 */ /* 0x000fe200078e30ff */
[----:B------:R-:W-:Y:S06]  /*0f30*/  @!P0 BRA `(.L_x_16) ;  /* 0x0000000000048947 */ /* 0x000fec0003800000 */
[----:B------:R-:W-:Y:S01]  /*0f40*/  BPT.TRAP 0x1 ;  /* 0x000000040000795c */ /* 0x000fe20000300000 */
.L_x_16:
[----:B------:R-:W-:Y:S01]  /*0f50*/  SHF.L.U32 R9, RZ, 0x1f, RZ ;  /* 0x0000001fff097819 */ /* 0x000fe200000006ff */
[----:B------:R-:W-:Y:S01]  /*0f60*/  UIADD3 UR41, UR36, 0x18890, URZ ;  /* 0x0001889024297890 */ /* 0x000fe2000fffe03f */
[----:B------:R-:W-:Y:S02]  /*0f70*/  ISETP.NE.AND P2, PT, RZ, UR7, PT ;  /* 0x00000007ff007c0c */ /* 0x000fe4000bf45270 */
[----:B------:R-:W2:Y:S02]  /*0f80*/  SYNCS.PHASECHK.TRANS64.TRYWAIT P1, [UR36+0x18800], R9 ;  /* 0x01880009ff0075a7 */ /* 0x000ea40008020164 */
[----:B--2---:R-:W-:Y:S09]  /*0f90*/  @!P1 BRA `(.L_x_17) ;  /* 0x000000a800f09947 */ /* 0x004ff20003800000 */
.L_x_112:
[----:B------:R-:W-:Y:S01]  /*0fa0*/  ULEA UR39, UR38, UR41, 0x3 ;  /* 0x0000002926277291 */ /* 0x000fe2000f8e183f */
[----:B--2---:R-:W-:-:S04]  /*0fb0*/  SEL R2, RZ, 0x1, P2 ;  /* 0x00000001ff027807 */ /* 0x004fc80001000000 */
[----:B------:R-:W-:-:S04]  /*0fc0*/  SHF.L.U32 R2, R2, 0x1f, RZ ;  /* 0x0000001f02027819 */ /* 0x000fc800000006ff */
[----:B------:R-:W2:Y:S02]  /*0fd0*/  SYNCS.PHASECHK.TRANS64.TRYWAIT P1, [UR39+-0x8], R2 ;  /* 0xfffff802ff0075a7 */ /* 0x000ea40008020167 */
[----:B--2---:R-:W-:Y:S05]  /*0fe0*/  @!P1 BRA `(.L_x_18) ;  /* 0x000000a800f49947 */ /* 0x004fea0003800000 */
.L_x_113:
[----:B------:R-:W-:Y:S01]  /*0ff0*/  USHF.R.U32.HI UR4, URZ, 0x4, UR36 ;  /* 0x000000043f047899 */ /* 0x000fe20008011624 */
[----:B------:R-:W-:Y:S01]  /*1000*/  WARPGROUP.ARRIVE ;  /* 0x00000000000079c5 */ /* 0x000fe20000000000 */
[----:B------:R-:W-:Y:S01]  /*1010*/  UIADD3 UR8, UR36, 0x7000, URZ ;  /* 0x0000700024087890 */ /* 0x000fe2000fffe03f */
[C---:B------:R-:W-:Y:S01]  /*1020*/  VIADD R11, R5.reuse, 0x9 ;  /* 0x00000009050b7836 */ /* 0x040fe20000000000 */
[----:B------:R-:W-:Y:S01]  /*1030*/  ULOP3.LUT UR4, UR4, 0x3fff, URZ, 0xc0, !UPT ;  /* 0x00003fff04047892 */ /* 0x000fe2000f8ec03f */
[C---:B------:R-:W-:Y:S01]  /*1040*/  ISETP.GT.AND P2, PT, R0.reuse, R5, PT ;  /* 0x000000050000720c */ /* 0x040fe20003f44270 */
[----:B------:R-:W-:Y:S01]  /*1050*/  USHF.R.U32.HI UR8, URZ, 0x4, UR8 ;  /* 0x000000043f087899 */ /* 0x000fe20008011608 */
[C---:B-1----:R-:W-:Y:S01]  /*1060*/  IADD3 R7, R5.reuse, 0x8, RZ ;  /* 0x0000000805077810 */ /* 0x042fe20007ffe0ff */
[----:B------:R-:W-:Y:S01]  /*1070*/  ULOP3.LUT UR4, UR4, 0x10000, URZ, 0xfc, !UPT ;  /* 0x0001000004047892 */ /* 0x000fe2000f8efc3f */
[C---:B------:R-:W-:Y:S01]  /*1080*/  ISETP.GE.AND P3, PT, R0.reuse, R11, PT ;  /* 0x0000000b0000720c */ /* 0x040fe20003f66270 */
[----:B------:R-:W-:Y:S01]  /*1090*/  ULOP3.LUT UR40, UR8, 0x3fff, URZ, 0xc0, !UPT ;  /* 0x00003fff08287892 */ /* 0x000fe2000f8ec03f */
[C---:B------:R-:W-:Y:S01]  /*10a0*/  IADD3 R11, R5.reuse, 0x19, RZ ;  /* 0x00000019050b7810 */ /* 0x040fe20007ffe0ff */
[----:B------:R-:W-:Y:S01]  /*10b0*/  UIMAD UR6, UR6, 0x380, UR4 ;  /* 0x00000380060678a4 */ /* 0x000fe2000f8e0204 */
[C---:B------:R-:W-:Y:S01]  /*10c0*/  ISETP.GE.AND P4, PT, R0.reuse, R5, PT ;  /* 0x000000050000720c */ /* 0x040fe20003f86270 */
[----:B------:R-:W-:Y:S01]  /*10d0*/  ULOP3.LUT UR42, UR40, 0x10000, URZ, 0xfc, !UPT ;  /* 0x00010000282a7892 */ /* 0x000fe2000f8efc3f */
[C---:B------:R-:W-:Y:S01]  /*10e0*/  ISETP.GE.AND P6, PT, R0.reuse, R7, PT ;  /* 0x000000070000720c */ /* 0x040fe20003fc6270 */
[----:B------:R-:W-:Y:S01]  /*10f0*/  UMOV UR21, 0xc0000010 ;  /* 0xc000001000157882 */ /* 0x000fe20000000000 */
[----:B------:R-:W-:Y:S01]  /*1100*/  UMOV UR23, 0xc0000010 ;  /* 0xc000001000177882 */ /* 0x000fe20000000000 */
[----:B------:R-:W-:Y:S01]  /*1110*/  UIADD3 UR24, UR6, 0x80, URZ ;  /* 0x0000008006187890 */ /* 0x000fe2000fffe03f */
[C---:B------:R-:W-:Y:S01]  /*1120*/  VIADD R7, R5.reuse, 0x18 ;  /* 0x0000001805077836 */ /* 0x040fe20000000000 */
[----:B------:R-:W-:Y:S01]  /*1130*/  UMOV UR20, UR6 ;  /* 0x0000000600147c82 */ /* 0x000fe20008000000 */
[----:B------:R-:W-:Y:S01]  /*1140*/  UMOV UR22, UR42 ;  /* 0x0000002a00167c82 */ /* 0x000fe20008000000 */
[----:B------:R-:W-:Y:S01]  /*1150*/  UIADD3 UR26, UR42, 0x80, URZ ;  /* 0x000000802a1a7890 */ /* 0x000fe2000fffe03f */
[----:B------:R-:W-:Y:S01]  /*1160*/  HGMMA.64x64x16.F32 R24, gdesc[UR20], RZ, !UPT, gsb0 ;  /* 0x00e00000141879f0 */ /* 0x000fe2000c0008ff */
[----:B------:R-:W-:Y:S01]  /*1170*/  UMOV UR25, 0xc0000010 ;  /* 0xc000001000197882 */ /* 0x000fe20000000000 */
[----:B------:R-:W-:Y:S01]  /*1180*/  UMOV UR27, 0xc0000010 ;  /* 0xc0000010001b7882 */ /* 0x000fe20000000000 */
[----:B------:R-:W-:Y:S01]  /*1190*/  UIADD3 UR28, UR6, 0x100, URZ ;  /* 0x00000100061c7890 */ /* 0x000fe2000fffe03f */
[C---:B------:R-:W-:Y:S01]  /*11a0*/  IADD3 R13, R5.reuse, 0x10, RZ ;  /* 0x00000010050d7810 */ /* 0x040fe20007ffe0ff */
[----:B------:R-:W-:Y:S01]  /*11b0*/  UIADD3 UR30, UR42, 0x100, URZ ;  /* 0x000001002a1e7890 */ /* 0x000fe2000fffe03f */
[----:B------:R-:W-:Y:S01]  /*11c0*/  IADD3 R15, R5, 0x11, RZ ;  /* 0x00000011050f7810 */ /* 0x000fe20007ffe0ff */
[----:B------:R-:W-:Y:S01]  /*11d0*/  UMOV UR29, 0xc0000010 ;  /* 0xc0000010001d7882 */ /* 0x000fe20000000000 */
[----:B------:R-:W-:Y:S01]  /*11e0*/  UMOV UR31, 0xc0000010 ;  /* 0xc0000010001f7882 */ /* 0x000fe20000000000 */
[----:B------:R-:W-:Y:S01]  /*11f0*/  UIADD3 UR32, UR6, 0x180, URZ ;  /* 0x0000018006207890 */ /* 0x000fe2000fffe03f */
[C---:B------:R-:W-:Y:S01]  /*1200*/  ISETP.GE.AND P1, PT, R0.reuse, R13, PT ;  /* 0x0000000d0000720c */ /* 0x040fe20003f26270 */
[----:B------:R-:W-:Y:S01]  /*1210*/  UIADD3 UR34, UR42, 0x180, URZ ;  /* 0x000001802a227890 */ /* 0x000fe2000fffe03f */
[----:B------:R-:W-:Y:S01]  /*1220*/  ISETP.GE.AND P5, PT, R0, R15, PT ;  /* 0x0000000f0000720c */ /* 0x000fe20003fa6270 */
[----:B------:R-:W-:Y:S01]  /*1230*/  UMOV UR33, 0xc0000010 ;  /* 0xc000001000217882 */ /* 0x000fe20000000000 */
[----:B------:R-:W-:Y:S01]  /*1240*/  UMOV UR35, 0xc0000010 ;  /* 0xc000001000237882 */ /* 0x000fe20000000000 */
[----:B------:R-:W-:Y:S01]  /*1250*/  UIADD3 UR8, UR6, 0x200, URZ ;  /* 0x0000020006087890 */ /* 0x000fe2000fffe03f */
[----:B------:R-:W-:Y:S01]  /*1260*/  P2R R6, PR, RZ, 0x1 ;  /* 0x00000001ff067803 */ /* 0x000fe20000000000 */
[----:B------:R-:W-:Y:S01]  /*1270*/  UIADD3 UR10, UR42, 0x200, URZ ;  /* 0x000002002a0a7890 */ /* 0x000fe2000fffe03f */
[----:B------:R-:W-:Y:S01]  /*1280*/  UMOV UR9, 0xc0000010 ;  /* 0xc000001000097882 */ /* 0x000fe20000000000 */
[----:B------:R-:W-:Y:S01]  /*1290*/  UMOV UR11, 0xc0000010 ;  /* 0xc0000010000b7882 */ /* 0x000fe20000000000 */
[----:B------:R-:W-:-:S02]  /*12a0*/  UIADD3 UR12, UR6, 0x280, URZ ;  /* 0x00000280060c7890 */ /* 0x000fc4000fffe03f */
[----:B------:R-:W-:Y:S01]  /*12b0*/  UIADD3 UR14, UR42, 0x280, URZ ;  /* 0x000002802a0e7890 */ /* 0x000fe2000fffe03f */
[----:B------:R-:W-:Y:S01]  /*12c0*/  UMOV UR13, 0xc0000010 ;  /* 0xc0000010000d7882 */ /* 0x000fe20000000000 */
[----:B------:R-:W-:Y:S01]  /*12d0*/  UMOV UR15, 0xc0000010 ;  /* 0xc0000010000f7882 */ /* 0x000fe20000000000 */
[----:B------:R-:W-:Y:S02]  /*12e0*/  UIADD3 UR16, UR6, 0x300, URZ ;  /* 0x0000030006107890 */ /* 0x000fe4000fffe03f */
[----:B------:R-:W-:Y:S01]  /*12f0*/  UIADD3 UR18, UR42, 0x300, URZ ;  /* 0x000003002a127890 */ /* 0x000fe2000fffe03f */
[----:B------:R-:W-:Y:S01]  /*1300*/  UMOV UR17, 0xc0000010 ;  /* 0xc000001000117882 */ /* 0x000fe20000000000 */
[----:B------:R-:W-:Y:S01]  /*1310*/  UMOV UR19, 0xc0000010 ;  /* 0xc000001000137882 */ /* 0x000fe20000000000 */
[----:B------:R-:W-:Y:S01]  /*1320*/  ULDC UR4, c[0x0][0x604] ;  /* 0x0001810000047ab9 */ /* 0x000fe20000000800 */
[----:B------:R-:W-:-:S04]  /*1330*/  USHF.L.U32 UR7, UR7, 0x3, URZ ;  /* 0x0000000307077899 */ /* 0x000fc8000800063f */
[----:B------:R-:W-:Y:S01]  /*1340*/  ULOP3.LUT UR7, UR7, 0x8, URZ, 0xc, !UPT ;  /* 0x0000000807077892 */ /* 0x000fe2000f8e0c3f */
[----:B------:R-:W-:Y:S02]  /*1350*/  WARPGROUP.DEPBAR.LE gsb0, 0x0 ;  /* 0x00008000000079c5 */ /* 0x000fe40000010000 */
[----:B------:R-:W-:-:S06]  /*1360*/  WARPGROUP.ARRIVE ;  /* 0x00000000000079c5 */ /* 0x000fcc0000000000 */
[----:B------:R-:W-:Y:S03]  /*1370*/  HGMMA.64x64x16.F32 R24, gdesc[UR24], R24, gsb0 ;  /* 0x00e00000181879f0 */ /* 0x000fe60008000818 */
        /* <DEDUP_REMOVED lines=16> */
[----:B------:R-:W-:Y:S02]  /*1480*/  FSEL R25, R25, -INF , P2 ;  /* 0xff80000019197808 */ /* 0x000fe40001000000 */
[----:B------:R-:W-:Y:S02]  /*1490*/  FSEL R31, R31, -INF , P2 ;  /* 0xff8000001f1f7808 */ /* 0x000fe40001000000 */
[----:B------:R-:W-:Y:S01]  /*14a0*/  ISETP.GE.AND P2, PT, R0, R11, PT ;  /* 0x0000000b0000720c */ /* 0x000fe20003f46270 */
[----:B------:R-:W-:Y:S01]  /*14b0*/  VIADD R11, R5, 0x21 ;  /* 0x00000021050b7836 */ /* 0x000fe20000000000 */
[----:B------:R-:W-:-:S02]  /*14c0*/  FSEL R24, R24, -INF , P4 ;  /* 0xff80000018187808 */ /* 0x000fc40002000000 */
[----:B------:R-:W-:Y:S02]  /*14d0*/  FSEL R29, R29, -INF , P3 ;  /* 0xff8000001d1d7808 */ /* 0x000fe40001800000 */
[----:B------:R-:W-:Y:S02]  /*14e0*/  FSEL R35, R35, -INF , P3 ;  /* 0xff80000023237808 */ /* 0x000fe40001800000 */
[----:B------:R-:W-:Y:S02]  /*14f0*/  ISETP.GE.AND P3, PT, R0, R11, PT ;  /* 0x0000000b0000720c */ /* 0x000fe40003f66270 */
[----:B------:R-:W-:Y:S02]  /*1500*/  FSEL R28, R28, -INF , P6 ;  /* 0xff8000001c1c7808 */ /* 0x000fe40003000000 */
[----:B------:R-:W-:Y:S02]  /*1510*/  FMNMX R11, R24, R25, !PT ;  /* 0x00000019180b7209 */ /* 0x000fe40007800000 */
[----:B------:R-:W-:-:S02]  /*1520*/  FSEL R30, R30, -INF , P4 ;  /* 0xff8000001e1e7808 */ /* 0x000fc40002000000 */
[----:B------:R-:W-:Y:S02]  /*1530*/  ISETP.GE.AND P4, PT, R0, R7, PT ;  /* 0x000000070000720c */ /* 0x000fe40003f86270 */
[----:B------:R-:W-:Y:S02]  /*1540*/  IADD3 R7, R5, 0x20, RZ ;  /* 0x0000002005077810 */ /* 0x000fe40007ffe0ff */
[----:B------:R-:W-:Y:S02]  /*1550*/  FMNMX R2, R28, R11, !PT ;  /* 0x0000000b1c027209 */ /* 0x000fe40007800000 */
[----:B------:R-:W-:Y:S02]  /*1560*/  FSEL R34, R34, -INF , P6 ;  /* 0xff80000022227808 */ /* 0x000fe40003000000 */
[----:B------:R-:W-:Y:S02]  /*1570*/  ISETP.GE.AND P6, PT, R0, R7, PT ;  /* 0x000000070000720c */ /* 0x000fe40003fc6270 */
[----:B------:R-:W-:-:S02]  /*1580*/  FSEL R32, R32, -INF , P1 ;  /* 0xff80000020207808 */ /* 0x000fc40000800000 */
[----:B------:R-:W-:Y:S02]  /*1590*/  FMNMX R11, R29, R2, !PT ;  /* 0x000000021d0b7209 */ /* 0x000fe40007800000 */
[----:B------:R-:W-:Y:S02]  /*15a0*/  IADD3 R7, R5, 0x28, RZ ;  /* 0x0000002805077810 */ /* 0x000fe40007ffe0ff */
[----:B------:R-:W-:Y:S02]  /*15b0*/  FSEL R38, R38, -INF , P1 ;  /* 0xff80000026267808 */ /* 0x000fe40000800000 */
[----:B------:R-:W-:Y:S02]  /*15c0*/  FSEL R33, R33, -INF , P5 ;  /* 0xff80000021217808 */ /* 0x000fe40002800000 */
[----:B------:R-:W-:Y:S02]  /*15d0*/  FMNMX R2, R32, R11, !PT ;  /* 0x0000000b20027209 */ /* 0x000fe40007800000 */
[----:B------:R-:W-:-:S02]  /*15e0*/  ISETP.GE.AND P1, PT, R0, R7, PT ;  /* 0x000000070000720c */ /* 0x000fc40003f26270 */
[----:B------:R-:W-:Y:S02]  /*15f0*/  IADD3 R7, R5, 0x29, RZ ;  /* 0x0000002905077810 */ /* 0x000fe40007ffe0ff */
[----:B------:R-:W-:Y:S02]  /*1600*/  FSEL R36, R36, -INF , P4 ;  /* 0xff80000024247808 */ /* 0x000fe40002000000 */
[----:B------:R-:W-:Y:S01]  /*1610*/  FMNMX R11, R33, R2, !PT ;  /* 0x00000002210b7209 */ /* 0x000fe20007800000 */
[C---:B------:R-:W-:Y:S01]  /*1620*/  VIADD R2, R0.reuse, 0x8 ;  /* 0x0000000800027836 */ /* 0x040fe20000000000 */
[----:B------:R-:W-:Y:S02]  /*1630*/  FSEL R39, R39, -INF , P5 ;  /* 0xff80000027277808 */ /* 0x000fe40002800000 */
[----:B------:R-:W-:Y:S01]  /*1640*/  ISETP.GE.AND P5, PT, R0, R7, PT ;  /* 0x000000070000720c */ /* 0x000fe20003fa6270 */
[----:B------:R-:W-:Y:S01]  /*1650*/  VIADD R7, R5, 0x38 ;  /* 0x0000003805077836 */ /* 0x000fe20000000000 */
[----:B------:R-:W-:-:S02]  /*1660*/  FSEL R37, R37, -INF , P2 ;  /* 0xff80000025257808 */ /* 0x000fc40001000000 */
[----:B------:R-:W-:Y:S02]  /*1670*/  FMNMX R4, R36, R11, !PT ;  /* 0x0000000b24047209 */ /* 0x000fe40007800000 */
[----:B------:R-:W-:Y:S02]  /*1680*/  FSEL R42, R42, -INF , P4 ;  /* 0xff8000002a2a7808 */ /* 0x000fe40002000000 */
[----:B------:R-:W-:Y:S02]  /*1690*/  ISETP.GE.AND P4, PT, R0, R7, PT ;  /* 0x000000070000720c */ /* 0x000fe40003f86270 */
[----:B------:R-:W-:Y:S02]  /*16a0*/  FSEL R40, R40, -INF , P6 ;  /* 0xff80000028287808 */ /* 0x000fe40003000000 */
[----:B------:R-:W-:Y:S02]  /*16b0*/  FMNMX R11, R37, R4, !PT ;  /* 0x00000004250b7209 */ /* 0x000fe40007800000 */
[----:B------:R-:W-:-:S02]  /*16c0*/  IADD3 R7, R5, 0x39, RZ ;  /* 0x0000003905077810 */ /* 0x000fc40007ffe0ff */
[----:B------:R-:W-:Y:S02]  /*16d0*/  FSEL R43, R43, -INF , P2 ;  /* 0xff8000002b2b7808 */ /* 0x000fe40001000000 */
[----:B------:R-:W-:Y:S02]  /*16e0*/  FSEL R52, R52, -INF , P4 ;  /* 0xff80000034347808 */ /* 0x000fe40002000000 */
[----:B------:R-:W-:Y:S02]  /*16f0*/  FSEL R41, R41, -INF , P3 ;  /* 0xff80000029297808 */ /* 0x000fe40001800000 */
[----:B------:R-:W-:Y:S02]  /*1700*/  FMNMX R4, R40, R11, !PT ;  /* 0x0000000b28047209 */ /* 0x000fe40007800000 */
[----:B------:R-:W-:Y:S02]  /*1710*/  ISETP.GE.AND P2, PT, R0, R7, PT ;  /* 0x000000070000720c */ /* 0x000fe40003f46270 */
[----:B------:R-:W-:-:S02]  /*1720*/  ISETP.GE.AND P4, PT, R2, R5, PT ;  /* 0x000000050200720c */ /* 0x000fc40003f86270 */
[----:B------:R-:W-:Y:S02]  /*1730*/  IADD3 R7, R5, 0x30, RZ ;  /* 0x0000003005077810 */ /* 0x000fe40007ffe0ff */
[----:B------:R-:W-:Y:S02]  /*1740*/  FSEL R44, R44, -INF , P1 ;  /* 0xff8000002c2c7808 */ /* 0x000fe40000800000 */
[----:B------:R-:W-:Y:S02]  /*1750*/  FMNMX R11, R41, R4, !PT ;  /* 0x00000004290b7209 */ /* 0x000fe40007800000 */
[----:B------:R-:W-:Y:S02]  /*1760*/  FSEL R53, R53, -INF , P2 ;  /* 0xff80000035357808 */ /* 0x000fe40001000000 */
[----:B------:R-:W-:Y:S02]  /*1770*/  FSEL R26, R26, -INF , P4 ;  /* 0xff8000001a1a7808 */ /* 0x000fe40002000000 */
[----:B------:R-:W-:-:S02]  /*1780*/  ISETP.GE.AND P2, PT, R0, R7, PT ;  /* 0x000000070000720c */ /* 0x000fc40003f46270 */
[----:B------:R-:W-:Y:S02]  /*1790*/  ISETP.GT.AND P4, PT, R2, R5, PT ;  /* 0x000000050200720c */ /* 0x000fe40003f84270 */
[----:B------:R-:W-:Y:S02]  /*17a0*/  IADD3 R7, R5, 0x31, RZ ;  /* 0x0000003105077810 */ /* 0x000fe40007ffe0ff */
[----:B------:R-:W-:Y:S02]  /*17b0*/  FSEL R45, R45, -INF , P5 ;  /* 0xff8000002d2d7808 */ /* 0x000fe40002800000 */
[----:B------:R-:W-:Y:S02]  /*17c0*/  FMNMX R4, R44, R11, !PT ;  /* 0x0000000b2c047209 */ /* 0x000fe40007800000 */
[----:B------:R-:W-:Y:S02]  /*17d0*/  FSEL R27, R27, -INF , P4 ;  /* 0xff8000001b1b7808 */ /* 0x000fe40002000000 */
[----:B------:R-:W-:-:S02]  /*17e0*/  ISETP.GE.AND P4, PT, R0, R7, PT ;  /* 0x000000070000720c */ /* 0x000fc40003f86270 */
[----:B------:R-:W-:Y:S02]  /*17f0*/  FSEL R48, R48, -INF , P2 ;  /* 0xff80000030307808 */ /* 0x000fe40001000000 */
[----:B------:R-:W-:Y:S02]  /*1800*/  FMNMX R7, R45, R4, !PT ;  /* 0x000000042d077209 */ /* 0x000fe40007800000 */
[----:B------:R-:W-:Y:S02]  /*1810*/  FSEL R49, R49, -INF , P4 ;  /* 0xff80000031317808 */ /* 0x000fe40002000000 */
[----:B------:R-:W-:Y:S02]  /*1820*/  FMNMX R4, R48, R7, !PT ;  /* 0x0000000730047209 */ /* 0x000fe40007800000 */
[----:B------:R-:W-:Y:S02]  /*1830*/  FSEL R46, R46, -INF , P6 ;  /* 0xff8000002e2e7808 */ /* 0x000fe40003000000 */
[----:B------:R-:W-:-:S02]  /*1840*/  FMNMX R7, R49, R4, !PT ;  /* 0x0000000431077209 */ /* 0x000fc40007800000 */
[----:B------:R-:W-:Y:S02]  /*1850*/  FSEL R50, R50, -INF , P1 ;  /* 0xff80000032327808 */ /* 0x000fe40000800000 */
[----:B------:R-:W-:Y:S02]  /*1860*/  FMNMX R4, R52, R7, !PT ;  /* 0x0000000734047209 */ /* 0x000fe40007800000 */
[----:B------:R-:W-:Y:S02]  /*1870*/  FSEL R47, R47, -INF , P3 ;  /* 0xff8000002f2f7808 */ /* 0x000fe40001800000 */
[----:B------:R-:W-:Y:S02]  /*1880*/  FMNMX R8, R53, R4, !PT ;  /* 0x0000000435087209 */ /* 0x000fe40007800000 */
[----:B------:R-:W-:Y:S02]  /*1890*/  FSEL R51, R51, -INF , P5 ;  /* 0xff80000033337808 */ /* 0x000fe40002800000 */
[----:B------:R-:W-:Y:S01]  /*18a0*/  FSEL R54, R54, -INF , P2 ;  /* 0xff80000036367808 */ /* 0x000fe20001000000 */
[----:B------:R-:W1:Y:S01]  /*18b0*/  SHFL.BFLY PT, R7, R8, 0x1, 0x1f ;  /* 0x0c201f0008077f89 */ /* 0x000e6200000e0000 */
[----:B------:R-:W-:-:S02]  /*18c0*/  FSEL R55, R55, -INF , P4 ;  /* 0xff80000037377808 */ /* 0x000fc40002000000 */
[----:B-1----:R-:W-:-:S05]  /*18d0*/  FMNMX R10, R8, R7, !PT ;  /* 0x00000007080a7209 */ /* 0x002fca0007800000 */
[----:B------:R-:W1:Y:S02]  /*18e0*/  SHFL.BFLY PT, R7, R10, 0x2, 0x1f ;  /* 0x0c401f000a077f89 */ /* 0x000e6400000e0000 */
[----:B-1----:R-:W-:Y:S02]  /*18f0*/  FMNMX R4, R10, R7, !PT ;  /* 0x000000070a047209 */ /* 0x002fe40007800000 */
[----:B------:R-:W-:Y:S02]  /*1900*/  FMNMX R7, R26, R27, !PT ;  /* 0x0000001b1a077209 */ /* 0x000fe40007800000 */
[----:B------:R-:W-:-:S04]  /*1910*/  FSETP.NEU.AND P0, PT, R4, -INF , PT ;  /* 0xff8000000400780b */ /* 0x000fc80003f0d000 */
[----:B------:R-:W-:Y:S02]  /*1920*/  FSEL R11, R4, RZ, P0 ;  /* 0x000000ff040b7208 */ /* 0x000fe40000000000 */
[----:B------:R-:W-:Y:S02]  /*1930*/  ISETP.NE.AND P0, PT, R6, RZ, PT ;  /* 0x000000ff0600720c */ /* 0x000fe40003f05270 */
[----:B------:R-:W-:Y:S01]  /*1940*/  FMNMX R6, R30, R7, !PT ;  /* 0x000000071e067209 */ /* 0x000fe20007800000 */
[----:B------:R-:W-:-:S03]  /*1950*/  FMUL R11, R11, UR4 ;  /* 0x000000040b0b7c20 */ /* 0x000fc60008400000 */
[----:B------:R-:W-:Y:S01]  /*1960*/  FMNMX R7, R31, R6, !PT ;  /* 0x000000061f077209 */ /* 0x000fe20007800000 */
[--C-:B------:R-:W-:Y:S01]  /*1970*/  FFMA R24, R24, UR4, -R11.reuse ;  /* 0x0000000418187c23 */ /* 0x100fe2000800080b */
[--C-:B------:R-:W-:Y:S01]  /*1980*/  FFMA R28, R28, UR4, -R11.reuse ;  /* 0x000000041c1c7c23 */ /* 0x100fe2000800080b */
[--C-:B------:R-:W-:Y:S01]  /*1990*/  FFMA R25, R25, UR4, -R11.reuse ;  /* 0x0000000419197c23 */ /* 0x100fe2000800080b */
[----:B------:R-:W-:Y:S01]  /*19a0*/  FMNMX R6, R34, R7, !PT ;  /* 0x0000000722067209 */ /* 0x000fe20007800000 */
[--C-:B------:R-:W-:Y:S01]  /*19b0*/  FFMA R29, R29, UR4, -R11.reuse ;  /* 0x000000041d1d7c23 */ /* 0x100fe2000800080b */
[----:B------:R-:W-:Y:S01]  /*19c0*/  FSETP.GEU.AND P6, PT, R24, -126, PT ;  /* 0xc2fc00001800780b */ /* 0x000fe20003fce000 */
        /* <DEDUP_REMOVED lines=12> */
[----:B------:R-:W-:Y:S01]  /*1a90*/  @!P6 FMUL R24, R24, 0.5 ;  /* 0x3f0000001818e820 */ /* 0x000fe20000400000 */
[----:B------:R-:W-:Y:S01]  /*1aa0*/  FMNMX R6, R42, R7, !PT ;  /* 0x000000072a067209 */ /* 0x000fe20007800000 */
[--C-:B------:R-:W-:Y:S01]  /*1ab0*/  FFMA R44, R44, UR4, -R11.reuse ;  /* 0x000000042c2c7c23 */ /* 0x100fe2000800080b */
[----:B------:R-:W-:Y:S01]  /*1ac0*/  FSETP.GEU.AND P2, PT, R32, -126, PT ;  /* 0xc2fc00002000780b */ /* 0x000fe20003f4e000 */
[----:B------:R-:W-:Y:S01]  /*1ad0*/  @!P1 FMUL R28, R28, 0.5 ;  /* 0x3f0000001c1c9820 */ /* 0x000fe20000400000 */
[----:B------:R-:W-:Y:S01]  /*1ae0*/  FMNMX R7, R43, R6, !PT ;  /* 0x000000062b077209 */ /* 0x000fe20007800000 */
[----:B------:R-:W1:Y:S01]  /*1af0*/  MUFU.EX2 R24, R24 ;  /* 0x0000001800187308 */ /* 0x000e620000000800 */
[----:B------:R-:W-:Y:S01]  /*1b00*/  FSETP.GEU.AND P4, PT, R33, -126, PT ;  /* 0xc2fc00002100780b */ /* 0x000fe20003f8e000 */
[----:B------:R-:W-:Y:S01]  /*1b10*/  @!P3 FMUL R25, R25, 0.5 ;  /* 0x3f0000001919b820 */ /* 0x000fe20000400000 */
[----:B------:R-:W-:Y:S01]  /*1b20*/  FMNMX R6, R46, R7, !PT ;  /* 0x000000072e067209 */ /* 0x000fe20007800000 */
[--C-:B------:R-:W-:Y:S01]  /*1b30*/  FFMA R45, R45, UR4, -R11.reuse ;  /* 0x000000042d2d7c23 */ /* 0x100fe2000800080b */
[--C-:B------:R-:W-:Y:S01]  /*1b40*/  FFMA R48, R48, UR4, -R11.reuse ;  /* 0x0000000430307c23 */ /* 0x100fe2000800080b */
[----:B------:R-:W-:Y:S01]  /*1b50*/  @!P5 FMUL R29, R29, 0.5 ;  /* 0x3f0000001d1dd820 */ /* 0x000fe20000400000 */
[----:B------:R-:W-:Y:S01]  /*1b60*/  FMNMX R7, R47, R6, !PT ;  /* 0x000000062f077209 */ /* 0x000fe20007800000 */
[----:B------:R-:W2:Y:S01]  /*1b70*/  MUFU.EX2 R28, R28 ;  /* 0x0000001c001c7308 */ /* 0x000ea20000000800 */
[--C-:B------:R-:W-:Y:S01]  /*1b80*/  FFMA R49, R49, UR4, -R11.reuse ;  /* 0x0000000431317c23 */ /* 0x100fe2000800080b */
[----:B------:R-:W-:Y:S01]  /*1b90*/  @!P2 FMUL R32, R32, 0.5 ;  /* 0x3f0000002020a820 */ /* 0x000fe20000400000 */
[----:B------:R-:W-:Y:S01]  /*1ba0*/  FMNMX R6, R50, R7, !PT ;  /* 0x0000000732067209 */ /* 0x000fe20007800000 */
[--C-:B------:R-:W-:Y:S01]  /*1bb0*/  FFMA R52, R52, UR4, -R11.reuse ;  /* 0x0000000434347c23 */ /* 0x100fe2000800080b */
[----:B------:R-:W-:Y:S01]  /*1bc0*/  FFMA R53, R53, UR4, -R11 ;  /* 0x0000000435357c23 */ /* 0x000fe2000800080b */
[----:B------:R-:W-:Y:S01]  /*1bd0*/  @!P4 FMUL R33, R33, 0.5 ;  /* 0x3f0000002121c820 */ /* 0x000fe20000400000 */
[----:B------:R-:W-:Y:S01]  /*1be0*/  FMNMX R7, R51, R6, !PT ;  /* 0x0000000633077209 */ /* 0x000fe20007800000 */
[----:B------:R-:W3:Y:S01]  /*1bf0*/  MUFU.EX2 R25, R25 ;  /* 0x0000001900197308 */ /* 0x000ee20000000800 */
[----:B-1----:R-:W-:Y:S01]  /*1c00*/  @!P6 FMUL R24, R24, R24 ;  /* 0x000000181818e220 */ /* 0x002fe20000400000 */
[----:B------:R-:W-:-:S02]  /*1c10*/  FSETP.GEU.AND P6, PT, R36, -126, PT ;  /* 0xc2fc00002400780b */ /* 0x000fc40003fce000 */
[----:B------:R-:W-:-:S04]  /*1c20*/  FMNMX R6, R54, R7, !PT ;  /* 0x0000000736067209 */ /* 0x000fc80007800000 */
[----:B------:R-:W-:Y:S01]  /*1c30*/  FMNMX R6, R55, R6, !PT ;  /* 0x0000000637067209 */ /* 0x000fe20007800000 */
[----:B--2---:R-:W-:Y:S01]  /*1c40*/  @!P1 FMUL R28, R28, R28 ;  /* 0x0000001c1c1c9220 */ /* 0x004fe20000400000 */
[----:B------:R-:W-:Y:S01]  /*1c50*/  FSETP.GEU.AND P1, PT, R40, -126, PT ;  /* 0xc2fc00002800780b */ /* 0x000fe20003f2e000 */
[----:B------:R-:W1:Y:S02]  /*1c60*/  MUFU.EX2 R29, R29 ;  /* 0x0000001d001d7308 */ /* 0x000e640000000800 */
[----:B------:R-:W2:Y:S02]  /*1c70*/  SHFL.BFLY PT, R7, R6, 0x1, 0x1f ;  /* 0x0c201f0006077f89 */ /* 0x000ea400000e0000 */
[----:B------:R-:W-:Y:S01]  /*1c80*/  @!P6 FMUL R36, R36, 0.5 ;  /* 0x3f0000002424e820 */ /* 0x000fe20000400000 */
[----:B---3--:R-:W-:Y:S01]  /*1c90*/  @!P3 FMUL R25, R25, R25 ;  /* 0x000000191919b220 */ /* 0x008fe20000400000 */
[----:B------:R-:W-:Y:S02]  /*1ca0*/  FSETP.GEU.AND P3, PT, R37, -126, PT ;  /* 0xc2fc00002500780b */ /* 0x000fe40003f6e000 */
[----:B------:R-:W3:Y:S04]  /*1cb0*/  MUFU.EX2 R32, R32 ;  /* 0x0000002000207308 */ /* 0x000ee80000000800 */
[----:B------:R-:W-:-:S04]  /*1cc0*/  @!P1 FMUL R40, R40, 0.5 ;  /* 0x3f00000028289820 */ /* 0x000fc80000400000 */
[----:B------:R-:W4:Y:S01]  /*1cd0*/  MUFU.EX2 R33, R33 ;  /* 0x0000002100217308 */ /* 0x000f220000000800 */
[----:B-1----:R-:W-:Y:S01]  /*1ce0*/  @!P5 FMUL R29, R29, R29 ;  /* 0x0000001d1d1dd220 */ /* 0x002fe20000400000 */
[----:B------:R-:W-:Y:S01]  /*1cf0*/  FSETP.GEU.AND P5, PT, R41, -126, PT ;  /* 0xc2fc00002900780b */ /* 0x000fe20003fae000 */
[----:B------:R-:W-:-:S05]  /*1d00*/  @!P3 FMUL R37, R37, 0.5 ;  /* 0x3f0000002525b820 */ /* 0x000fca0000400000 */
[----:B------:R-:W1:Y:S01]  /*1d10*/  MUFU.EX2 R36, R36 ;  /* 0x0000002400247308 */ /* 0x000e620000000800 */
[----:B---3--:R-:W-:Y:S01]  /*1d20*/  @!P2 FMUL R32, R32, R32 ;  /* 0x000000202020a220 */ /* 0x008fe20000400000 */
[----:B--2---:R-:W-:Y:S02]  /*1d30*/  FMNMX R6, R6, R7, !PT ;  /* 0x0000000706067209 */ /* 0x004fe40007800000 */
[----:B------:R-:W-:-:S03]  /*1d40*/  FSETP.GEU.AND P2, PT, R44, -126, PT ;  /* 0xc2fc00002c00780b */ /* 0x000fc60003f4e000 */
[----:B------:R-:W2:Y:S01]  /*1d50*/  SHFL.BFLY PT, R7, R6, 0x2, 0x1f ;  /* 0x0c401f0006077f89 */ /* 0x000ea200000e0000 */
[----:B------:R-:W3:Y:S01]  /*1d60*/  MUFU.EX2 R13, R40 ;  /* 0x00000028000d7308 */ /* 0x000ee20000000800 */
[----:B----4-:R-:W-:Y:S01]  /*1d70*/  @!P4 FMUL R33, R33, R33 ;  /* 0x000000212121c220 */ /* 0x010fe20000400000 */
[----:B------:R-:W-:Y:S01]  /*1d80*/  FSETP.GEU.AND P4, PT, R45, -126, PT ;  /* 0xc2fc00002d00780b */ /* 0x000fe20003f8e000 */
[----:B------:R-:W-:-:S05]  /*1d90*/  @!P5 FMUL R41, R41, 0.5 ;  /* 0x3f0000002929d820 */ /* 0x000fca0000400000 */
[----:B------:R-:W4:Y:S01]  /*1da0*/  MUFU.EX2 R37, R37 ;  /* 0x0000002500257308 */ /* 0x000f220000000800 */
[----:B-1----:R-:W-:Y:S01]  /*1db0*/  @!P6 FMUL R36, R36, R36 ;  /* 0x000000242424e220 */ /* 0x002fe20000400000 */
[----:B------:R-:W-:Y:S01]  /*1dc0*/  FSETP.GEU.AND P6, PT, R48, -126, PT ;  /* 0xc2fc00003000780b */ /* 0x000fe20003fce000 */
[----:B------:R-:W-:-:S04]  /*1dd0*/  @!P2 FMUL R44, R44, 0.5 ;  /* 0x3f0000002c2ca820 */ /* 0x000fc80000400000 */
[----:B------:R-:W-:Y:S01]  /*1de0*/  @!P4 FMUL R45, R45, 0.5 ;  /* 0x3f0000002d2dc820 */ /* 0x000fe20000400000 */
[----:B------:R-:W1:Y:S01]  /*1df0*/  MUFU.EX2 R10, R41 ;  /* 0x00000029000a7308 */ /* 0x000e620000000800 */
[----:B---3--:R-:W-:Y:S01]  /*1e00*/  @!P1 FMUL R13, R13, R13 ;  /* 0x0000000d0d0d9220 */ /* 0x008fe20000400000 */
[----:B------:R-:W-:-:S03]  /*1e10*/  FSETP.GEU.AND P1, PT, R49, -126, PT ;  /* 0xc2fc00003100780b */ /* 0x000fc60003f2e000 */
[----:B------:R-:W-:Y:S01]  /*1e20*/  FADD R8, R24, R13 ;  /* 0x0000000d18087221 */ /* 0x000fe20000000000 */
[----:B------:R-:W-:Y:S01]  /*1e30*/  F2FP.F16.F32.PACK_AB R24, R25, R24 ;  /* 0x000000181918723e */ /* 0x000fe200000000ff */
[----:B------:R-:W-:Y:S01]  /*1e40*/  @!P6 FMUL R48, R48, 0.5 ;  /* 0x3f0000003030e820 */ /* 0x000fe20000400000 */
[----:B--2---:R-:W-:Y:S01]  /*1e50*/  FMNMX R6, R6, R7, !PT ;  /* 0x0000000706067209 */ /* 0x004fe20007800000 */
[----:B----4-:R-:W-:Y:S01]  /*1e60*/  @!P3 FMUL R37, R37, R37 ;  /* 0x000000252525b220 */ /* 0x010fe20000400000 */
[----:B------:R-:W2:Y:S02]  /*1e70*/  MUFU.EX2 R15, R44 ;  /* 0x0000002c000f7308 */ /* 0x000ea40000000800 */
[----:B------:R-:W-:-:S03]  /*1e80*/  FSETP.NEU.AND P3, PT, R6, -INF , PT ;  /* 0xff8000000600780b */ /* 0x000fc60003f6d000 */
[----:B------:R-:W-:Y:S01]  /*1e90*/  @!P1 FMUL R49, R49, 0.5 ;  /* 0x3f00000031319820 */ /* 0x000fe20000400000 */
[----:B------:R-:W-:Y:S01]  /*1ea0*/  FSEL R7, R6, RZ, P3 ;  /* 0x000000ff06077208 */ /* 0x000fe20001800000 */
[----:B-1----:R-:W-:Y:S01]  /*1eb0*/  @!P5 FMUL R10, R10, R10 ;  /* 0x0000000a0a0ad220 */ /* 0x002fe20000400000 */
[----:B------:R-:W1:Y:S01]  /*1ec0*/  MUFU.EX2 R12, R45 ;  /* 0x0000002d000c7308 */ /* 0x000e620000000800 */
[----:B------:R-:W-:Y:S02]  /*1ed0*/  FSETP.GEU.AND P5, PT, R53, -126, PT ;  /* 0xc2fc00003500780b */ /* 0x000fe40003fae000 */
[----:B------:R-:W-:Y:S01]  /*1ee0*/  FMUL R7, R7, UR4 ;  /* 0x0000000407077c20 */ /* 0x000fe20008400000 */
[----:B------:R-:W-:-:S03]  /*1ef0*/  FSETP.GEU.AND P3, PT, R52, -126, PT ;  /* 0xc2fc00003400780b */ /* 0x000fc60003f6e000 */
[--C-:B------:R-:W-:Y:S01]  /*1f00*/  FFMA R26, R26, UR4, -R7.reuse ;  /* 0x000000041a1a7c23 */ /* 0x100fe20008000807 */
[----:B------:R-:W3:Y:S01]  /*1f10*/  MUFU.EX2 R11, R48 ;  /* 0x00000030000b7308 */ /* 0x000ee20000000800 */
[--C-:B------:R-:W-:Y:S01]  /*1f20*/  FFMA R27, R27, UR4, -R7.reuse ;  /* 0x000000041b1b7c23 */ /* 0x100fe20008000807 */
[--C-:B------:R-:W-:Y:S01]  /*1f30*/  FFMA R30, R30, UR4, -R7.reuse ;  /* 0x000000041e1e7c23 */ /* 0x100fe20008000807 */
[--C-:B------:R-:W-:Y:S01]  /*1f40*/  FFMA R31, R31, UR4, -R7.reuse ;  /* 0x000000041f1f7c23 */ /* 0x100fe20008000807 */
[----:B--2---:R-:W-:Y:S01]  /*1f50*/  @!P2 FMUL R15, R15, R15 ;  /* 0x0000000f0f0fa220 */ /* 0x004fe20000400000 */
[----:B------:R-:W-:Y:S01]  /*1f60*/  FSETP.GEU.AND P2, PT, R26, -126, PT ;  /* 0xc2fc00001a00780b */ /* 0x000fe20003f4e000 */
[----:B------:R-:W-:Y:S01]  /*1f70*/  @!P5 FMUL R53, R53, 0.5 ;  /* 0x3f0000003535d820 */ /* 0x000fe20000400000 */
[--C-:B------:R-:W-:Y:S01]  /*1f80*/  FFMA R35, R35, UR4, -R7.reuse ;  /* 0x0000000423237c23 */ /* 0x100fe20008000807 */
[----:B------:R-:W2:Y:S01]  /*1f90*/  MUFU.EX2 R14, R49 ;  /* 0x00000031000e7308 */ /* 0x000ea20000000800 */
[----:B-1----:R-:W-:Y:S01]  /*1fa0*/  @!P4 FMUL R12, R12, R12 ;  /* 0x0000000c0c0cc220 */ /* 0x002fe20000400000 */
[----:B------:R-:W-:Y:S01]  /*1fb0*/  FSETP.GEU.AND P4, PT, R27, -126, PT ;  /* 0xc2fc00001b00780b */ /* 0x000fe20003f8e000 */
[----:B------:R-:W-:Y:S01]  /*1fc0*/  @!P3 FMUL R52, R52, 0.5 ;  /* 0x3f0000003434b820 */ /* 0x000fe20000400000 */
[--C-:B------:R-:W-:Y:S01]  /*1fd0*/  FFMA R34, R34, UR4, -R7.reuse ;  /* 0x0000000422227c23 */ /* 0x100fe20008000807 */
[--C-:B------:R-:W-:Y:S01]  /*1fe0*/  FFMA R38, R38, UR4, -R7.reuse ;  /* 0x0000000426267c23 */ /* 0x100fe20008000807 */
[--C-:B------:R-:W-:Y:S01]  /*1ff0*/  FFMA R42, R42, UR4, -R7.reuse ;  /* 0x000000042a2a7c23 */ /* 0x100fe20008000807 */
[--C-:B------:R-:W-:Y:S01]  /*2000*/  FFMA R39, R39, UR4, -R7.reuse ;  /* 0x0000000427277c23 */ /* 0x100fe20008000807 */
[----:B------:R-:W1:Y:S01]  /*2010*/  MUFU.EX2 R16, R53 ;  /* 0x0000003500107308 */ /* 0x000e620000000800 */
[----:B---3--:R-:W-:Y:S01]  /*2020*/  @!P6 FMUL R11, R11, R11 ;  /* 0x0000000b0b0be220 */ /* 0x008fe20000400000 */
[----:B------:R-:W-:Y:S01]  /*2030*/  FSETP.GEU.AND P6, PT, R30, -126, PT ;  /* 0xc2fc00001e00780b */ /* 0x000fe20003fce000 */
[----:B------:R-:W-:Y:S01]  /*2040*/  @!P2 FMUL R26, R26, 0.5 ;  /* 0x3f0000001a1aa820 */ /* 0x000fe20000400000 */
[--C-:B------:R-:W-:Y:S01]  /*2050*/  FFMA R50, R50, UR4, -R7.reuse ;  /* 0x0000000432327c23 */ /* 0x100fe20008000807 */
[--C-:B------:R-:W-:Y:S01]  /*2060*/  FFMA R46, R46, UR4, -R7.reuse ;  /* 0x000000042e2e7c23 */ /* 0x100fe20008000807 */
[--C-:B------:R-:W-:Y:S01]  /*2070*/  FFMA R47, R47, UR4, -R7.reuse ;  /* 0x000000042f2f7c23 */ /* 0x100fe20008000807 */
[----:B------:R-:W-:Y:S01]  /*2080*/  @!P4 FMUL R27, R27, 0.5 ;  /* 0x3f0000001b1bc820 */ /* 0x000fe20000400000 */
[----:B------:R-:W3:Y:S01]  /*2090*/  MUFU.EX2 R17, R52 ;  /* 0x0000003400117308 */ /* 0x000ee20000000800 */
[----:B--2---:R-:W-:Y:S01]  /*20a0*/  @!P1 FMUL R14, R14, R14 ;  /* 0x0000000e0e0e9220 */ /* 0x004fe20000400000 */
[----:B------:R-:W-:Y:S01]  /*20b0*/  FSETP.GEU.AND P1, PT, R31, -126, PT ;  /* 0xc2fc00001f00780b */ /* 0x000fe20003f2e000 */
[--C-:B------:R-:W-:Y:S01]  /*20c0*/  FFMA R54, R54, UR4, -R7.reuse ;  /* 0x0000000436367c23 */ /* 0x100fe20008000807 */
[--C-:B------:R-:W-:Y:S01]  /*20d0*/  FFMA R43, R43, UR4, -R7.reuse ;  /* 0x000000042b2b7c23 */ /* 0x100fe20008000807 */
[--C-:B------:R-:W-:Y:S01]  /*20e0*/  FFMA R51, R51, UR4, -R7.reuse ;  /* 0x0000000433337c23 */ /* 0x100fe20008000807 */
[----:B------:R-:W-:Y:S01]  /*20f0*/  FFMA R7, R55, UR4, -R7 ;  /* 0x0000000437077c23 */ /* 0x000fe20008000807 */
[----:B------:R-:W-:Y:S01]  /*2100*/  @!P6 FMUL R30, R30, 0.5 ;  /* 0x3f0000001e1ee820 */ /* 0x000fe20000400000 */
[----:B------:R2:W4:Y:S01]  /*2110*/  MUFU.EX2 R18, R26 ;  /* 0x0000001a00127308 */ /* 0x0005220000000800 */
[----:B-1----:R-:W-:Y:S01]  /*2120*/  @!P5 FMUL R16, R16, R16 ;  /* 0x000000101010d220 */ /* 0x002fe20000400000 */
[----:B------:R-:W-:Y:S01]  /*2130*/  FSETP.GEU.AND P5, PT, R35, -126, PT ;  /* 0xc2fc00002300780b */ /* 0x000fe20003fae000 */
[----:B------:R-:W-:Y:S01]  /*2140*/  FADD R41, R33, R14 ;  /* 0x0000000e21297221 */ /* 0x000fe20000000000 */
[----:B------:R-:W-:Y:S01]  /*2150*/  F2FP.F16.F32.PACK_AB R112, R14, R11 ;  /* 0x0000000b0e70723e */ /* 0x000fe200000000ff */
[----:B------:R-:W-:-:S02]  /*2160*/  FADD R45, R37, R16 ;  /* 0x00000010252d7221 */ /* 0x000fc40000000000 */
[----:B------:R-:W-:Y:S01]  /*2170*/  @!P1 FMUL R31, R31, 0.5 ;  /* 0x3f0000001f1f9820 */ /* 0x000fe20000400000 */
[----:B------:R1:W5:Y:S01]  /*2180*/  MUFU.EX2 R19, R30 ;  /* 0x0000001e00137308 */ /* 0x0003620000000800 */
[----:B---3--:R-:W-:Y:S01]  /*2190*/  @!P3 FMUL R17, R17, R17 ;  /* 0x000000111111b220 */ /* 0x008fe20000400000 */
[----:B------:R-:W-:Y:S01]  /*21a0*/  FSETP.GEU.AND P3, PT, R34, -126, PT ;  /* 0xc2fc00002200780b */ /* 0x000fe20003f6e000 */
[----:B--2---:R-:W-:-:S03]  /*21b0*/  FADD R26, R28, R15 ;  /* 0x0000000f1c1a7221 */ /* 0x004fc60000000000 */
[----:B------:R-:W-:Y:S01]  /*21c0*/  F2FP.F16.F32.PACK_AB R114, R16, R17 ;  /* 0x000000111072723e */ /* 0x000fe200000000ff */
[----:B------:R-:W-:Y:S01]  /*21d0*/  @!P5 FMUL R35, R35, 0.5 ;  /* 0x3f0000002323d820 */ /* 0x000fe20000400000 */
[----:B------:R-:W2:Y:S01]  /*21e0*/  MUFU.EX2 R27, R27 ;  /* 0x0000001b001b7308 */ /* 0x000ea20000000800 */
[----:B----4-:R-:W-:Y:S01]  /*21f0*/  @!P2 FMUL R18, R18, R18 ;  /* 0x000000121212a220 */ /* 0x010fe20000400000 */
[----:B------:R-:W-:Y:S01]  /*2200*/  FSETP.GEU.AND P2, PT, R38, -126, PT ;  /* 0xc2fc00002600780b */ /* 0x000fe20003f4e000 */
[----:B-1----:R-:W-:-:S04]  /*2210*/  FADD R30, R29, R12 ;  /* 0x0000000c1d1e7221 */ /* 0x002fc80000000000 */
[----:B------:R-:W-:Y:S01]  /*2220*/  @!P3 FMUL R34, R34, 0.5 ;  /* 0x3f0000002222b820 */ /* 0x000fe20000400000 */
[----:B------:R-:W1:Y:S01]  /*2230*/  MUFU.EX2 R20, R31 ;  /* 0x0000001f00147308 */ /* 0x000e620000000800 */
[----:B-----5:R-:W-:Y:S01]  /*2240*/  @!P6 FMUL R19, R19, R19 ;  /* 0x000000131313e220 */ /* 0x020fe20000400000 */
[----:B------:R-:W-:Y:S01]  /*2250*/  FSETP.GEU.AND P6, PT, R42, -126, PT ;  /* 0xc2fc00002a00780b */ /* 0x000fe20003fce000 */
[----:B------:R-:W-:-:S04]  /*2260*/  FADD R45, R30, R45 ;  /* 0x0000002d1e2d7221 */ /* 0x000fc80000000000 */
[----:B------:R-:W-:Y:S01]  /*2270*/  @!P2 FMUL R38, R38, 0.5 ;  /* 0x3f0000002626a820 */ /* 0x000fe20000400000 */
[----:B------:R-:W3:Y:S01]  /*2280*/  MUFU.EX2 R35, R35 ;  /* 0x0000002300237308 */ /* 0x000ee20000000800 */
[----:B--2---:R-:W-:Y:S01]  /*2290*/  @!P4 FMUL R27, R27, R27 ;  /* 0x0000001b1b1bc220 */ /* 0x004fe20000400000 */
[----:B------:R-:W-:-:S05]  /*22a0*/  FSETP.GEU.AND P4, PT, R39, -126, PT ;  /* 0xc2fc00002700780b */ /* 0x000fca0003f8e000 */
[----:B------:R-:W-:Y:S01]  /*22b0*/  @!P6 FMUL R42, R42, 0.5 ;  /* 0x3f0000002a2ae820 */ /* 0x000fe20000400000 */
[----:B------:R-:W2:Y:S01]  /*22c0*/  MUFU.EX2 R31, R38 ;  /* 0x00000026001f7308 */ /* 0x000ea20000000800 */
[----:B-1----:R-:W-:Y:S01]  /*22d0*/  @!P1 FMUL R20, R20, R20 ;  /* 0x0000001414149220 */ /* 0x002fe20000400000 */
[----:B------:R-:W-:-:S05]  /*22e0*/  FSETP.GEU.AND P1, PT, R50, -126, PT ;  /* 0xc2fc00003200780b */ /* 0x000fca0003f2e000 */
[----:B------:R-:W-:Y:S01]  /*22f0*/  @!P4 FMUL R39, R39, 0.5 ;  /* 0x3f0000002727c820 */ /* 0x000fe20000400000 */
[----:B------:R-:W1:Y:S01]  /*2300*/  MUFU.EX2 R21, R42 ;  /* 0x0000002a00157308 */ /* 0x000e620000000800 */
[----:B---3--:R-:W-:Y:S01]  /*2310*/  @!P5 FMUL R35, R35, R35 ;  /* 0x000000232323d220 */ /* 0x008fe20000400000 */
[----:B------:R-:W-:-:S05]  /*2320*/  FSETP.GEU.AND P5, PT, R46, -126, PT ;  /* 0xc2fc00002e00780b */ /* 0x000fca0003fae000 */
[----:B------:R-:W-:Y:S01]  /*2330*/  @!P1 FMUL R50, R50, 0.5 ;  /* 0x3f00000032329820 */ /* 0x000fe20000400000 */
[----:B------:R-:W3:Y:S01]  /*2340*/  MUFU.EX2 R34, R34 ;  /* 0x0000002200227308 */ /* 0x000ee20000000800 */
[----:B--2---:R-:W-:Y:S01]  /*2350*/  @!P2 FMUL R31, R31, R31 ;  /* 0x0000001f1f1fa220 */ /* 0x004fe20000400000 */
[----:B------:R-:W-:-:S05]  /*2360*/  FSETP.GEU.AND P2, PT, R47, -126, PT ;  /* 0xc2fc00002f00780b */ /* 0x000fca0003f4e000 */
[----:B------:R-:W-:Y:S01]  /*2370*/  @!P5 FMUL R46, R46, 0.5 ;  /* 0x3f0000002e2ed820 */ /* 0x000fe20000400000 */
[----:B------:R2:W4:Y:S01]  /*2380*/  MUFU.EX2 R22, R39 ;  /* 0x0000002700167308 */ /* 0x0005220000000800 */
[----:B-1----:R-:W-:Y:S01]  /*2390*/  @!P6 FMUL R21, R21, R21 ;  /* 0x000000151515e220 */ /* 0x002fe20000400000 */
[----:B------:R-:W-:-:S03]  /*23a0*/  FSETP.GEU.AND P6, PT, R54, -126, PT ;  /* 0xc2fc00003600780b */ /* 0x000fc60003fce000 */
[----:B------:R-:W-:Y:S02]  /*23b0*/  FADD R44, R18, R21 ;  /* 0x00000015122c7221 */ /* 0x000fe40000000000 */
[----:B------:R-:W-:Y:S01]  /*23c0*/  @!P2 FMUL R47, R47, 0.5 ;  /* 0x3f0000002f2fa820 */ /* 0x000fe20000400000 */
[----:B------:R-:W1:Y:S01]  /*23d0*/  MUFU.EX2 R23, R50 ;  /* 0x0000003200177308 */ /* 0x000e620000000800 */
[----:B---3--:R-:W-:Y:S01]  /*23e0*/  @!P3 FMUL R34, R34, R34 ;  /* 0x000000222222b220 */ /* 0x008fe20000400000 */
[----:B------:R-:W-:Y:S01]  /*23f0*/  FSETP.GEU.AND P3, PT, R43, -126, PT ;  /* 0xc2fc00002b00780b */ /* 0x000fe20003f6e000 */
[----:B--2---:R-:W-:-:S04]  /*2400*/  FADD R39, R32, R11 ;  /* 0x0000000b20277221 */ /* 0x004fc80000000000 */
[----:B------:R-:W-:Y:S01]  /*2410*/  @!P6 FMUL R54, R54, 0.5 ;  /* 0x3f0000003636e820 */ /* 0x000fe20000400000 */
[----:B------:R-:W-:Y:S01]  /*2420*/  FADD R42, R8, R39 ;  /* 0x00000027082a7221 */ /* 0x000fe20000000000 */
[----:B----4-:R-:W-:Y:S01]  /*2430*/  @!P4 FMUL R22, R22, R22 ;  /* 0x000000161616c220 */ /* 0x010fe20000400000 */
[----:B------:R-:W-:Y:S01]  /*2440*/  FSETP.GEU.AND P4, PT, R51, -126, PT ;  /* 0xc2fc00003300780b */ /* 0x000fe20003f8e000 */
[----:B------:R-:W2:Y:S01]  /*2450*/  MUFU.EX2 R46, R46 ;  /* 0x0000002e002e7308 */ /* 0x000ea20000000800 */
[----:B------:R-:W-:Y:S01]  /*2460*/  FADD R8, R25, R10 ;  /* 0x0000000a19087221 */ /* 0x000fe20000000000 */
[----:B------:R-:W-:Y:S02]  /*2470*/  F2FP.F16.F32.PACK_AB R25, R27, R18 ;  /* 0x000000121b19723e */ /* 0x000fe400000000ff */
[----:B------:R-:W-:Y:S01]  /*2480*/  @!P3 FMUL R43, R43, 0.5 ;  /* 0x3f0000002b2bb820 */ /* 0x000fe20000400000 */
[----:B------:R-:W-:Y:S01]  /*2490*/  FADD R8, R8, R41 ;  /* 0x0000002908087221 */ /* 0x000fe20000000000 */
[----:B-1----:R-:W-:Y:S01]  /*24a0*/  @!P1 FMUL R23, R23, R23 ;  /* 0x0000001717179220 */ /* 0x002fe20000400000 */
[----:B------:R-:W-:Y:S01]  /*24b0*/  FSETP.GEU.AND P1, PT, R7, -126, PT ;  /* 0xc2fc00000700780b */ /* 0x000fe20003f2e000 */
[----:B------:R1:W3:Y:S01]  /*24c0*/  MUFU.EX2 R38, R43 ;  /* 0x0000002b00267308 */ /* 0x0002e20000000800 */
[----:B------:R-:W-:Y:S01]  /*24d0*/  FADD R45, R8, R45 ;  /* 0x0000002d082d7221 */ /* 0x000fe20000000000 */
[----:B------:R-:W-:Y:S01]  /*24e0*/  FADD R49, R34, R23 ;  /* 0x0000001722317221 */ /* 0x000fe20000000000 */
[----:B------:R-:W-:Y:S01]  /*24f0*/  MOV R8, UR7 ;  /* 0x0000000700087c02 */ /* 0x000fe20008000f00 */
[----:B------:R-:W-:Y:S01]  /*2500*/  @!P4 FMUL R51, R51, 0.5 ;  /* 0x3f0000003333c820 */ /* 0x000fe20000400000 */
[----:B------:R-:W-:Y:S01]  /*2510*/  F2FP.F16.F32.PACK_AB R50, R12, R15 ;  /* 0x0000000f0c32723e */ /* 0x000fe200000000ff */
[----:B------:R-:W-:Y:S01]  /*2520*/  FADD R48, R44, R49 ;  /* 0x000000312c307221 */ /* 0x000fe20000000000 */
[----:B------:R4:W-:Y:S01]  /*2530*/  SYNCS.ARRIVE.TRANS64.A1T0 RZ, [R8+UR41], RZ ;  /* 0x000000ff08ff79a7 */ /* 0x0009e20008100029 */
[----:B------:R-:W5:Y:S01]  /*2540*/  MUFU.EX2 R47, R47 ;  /* 0x0000002f002f7308 */ /* 0x000f620000000800 */
[----:B-1----:R-:W-:Y:S01]  /*2550*/  FADD R43, R36, R17 ;  /* 0x00000011242b7221 */ /* 0x002fe20000000000 */
[----:B--2---:R-:W-:-:S02]  /*2560*/  @!P5 FMUL R46, R46, R46 ;  /* 0x0000002e2e2ed220 */ /* 0x004fc40000400000 */
[----:B------:R-:W-:Y:S01]  /*2570*/  @!P1 FMUL R7, R7, 0.5 ;  /* 0x3f00000007079820 */ /* 0x000fe20000400000 */
[----:B------:R-:W-:Y:S01]  /*2580*/  FADD R43, R26, R43 ;  /* 0x0000002b1a2b7221 */ /* 0x000fe20000000000 */
[----:B------:R-:W-:Y:S02]  /*2590*/  FADD R26, R19, R46 ;  /* 0x0000002e131a7221 */ /* 0x000fe40000000000 */
[----:B------:R1:W2:Y:S01]  /*25a0*/  MUFU.EX2 R40, R51 ;  /* 0x0000003300287308 */ /* 0x0002a20000000800 */
[----:B---3--:R-:W-:Y:S01]  /*25b0*/  @!P3 FMUL R38, R38, R38 ;  /* 0x000000262626b220 */ /* 0x008fe20000400000 */
[----:B------:R-:W-:-:S06]  /*25c0*/  FADD R42, R42, R43 ;  /* 0x0000002b2a2a7221 */ /* 0x000fcc0000000000 */
[----:B------:R-:W3:Y:S01]  /*25d0*/  MUFU.EX2 R54, R54 ;  /* 0x0000003600367308 */ /* 0x000ee20000000800 */
[----:B-----5:R-:W-:-:S04]  /*25e0*/  @!P2 FMUL R47, R47, R47 ;  /* 0x0000002f2f2fa220 */ /* 0x020fc80000400000 */
[----:B------:R-:W-:Y:S01]  /*25f0*/  FADD R30, R20, R47 ;  /* 0x0000002f141e7221 */ /* 0x000fe20000000000 */
[----:B-1----:R-:W-:Y:S02]  /*2600*/  F2FP.F16.F32.PACK_AB R51, R47, R46 ;  /* 0x0000002e2f33723e */ /* 0x002fe400000000ff */
[----:B------:R1:W5:Y:S01]  /*2610*/  MUFU.EX2 R39, R7 ;  /* 0x0000000700277308 */ /* 0x0003620000000800 */
[----:B--2---:R-:W-:-:S04]  /*2620*/  @!P4 FMUL R40, R40, R40 ;  /* 0x000000282828c220 */ /* 0x004fc80000400000 */
[----:B------:R-:W-:Y:S01]  /*2630*/  FADD R44, R35, R40 ;  /* 0x00000028232c7221 */ /* 0x000fe20000000000 */
[----:B------:R-:W-:Y:S01]  /*2640*/  F2FP.F16.F32.PACK_AB R113, R40, R23 ;  /* 0x000000172871723e */ /* 0x000fe200000000ff */
[----:B---3--:R-:W-:Y:S01]  /*2650*/  @!P6 FMUL R54, R54, R54 ;  /* 0x000000363636e220 */ /* 0x008fe20000400000 */
[----:B-1----:R-:W-:Y:S01]  /*2660*/  FADD R7, R27, R38 ;  /* 0x000000261b077221 */ /* 0x002fe20000000000 */
[----:B------:R-:W-:Y:S02]  /*2670*/  F2FP.F16.F32.PACK_AB R27, R20, R19 ;  /* 0x00000013141b723e */ /* 0x000fe400000000ff */
[----:B------:R-:W-:Y:S01]  /*2680*/  FADD R41, R31, R54 ;  /* 0x000000361f297221 */ /* 0x000fe20000000000 */
[----:B------:R-:W-:Y:S01]  /*2690*/  FADD R7, R7, R44 ;  /* 0x0000002c07077221 */ /* 0x000fe20000000000 */
[----:B------:R-:W-:Y:S01]  /*26a0*/  F2FP.F16.F32.PACK_AB R31, R22, R31 ;  /* 0x0000001f161f723e */ /* 0x000fe200000000ff */
[----:B-----5:R-:W-:Y:S01]  /*26b0*/  @!P1 FMUL R39, R39, R39 ;  /* 0x0000002727279220 */ /* 0x020fe20000400000 */
[----:B------:R-:W-:Y:S01]  /*26c0*/  FADD R41, R26, R41 ;  /* 0x000000291a297221 */ /* 0x000fe20000000000 */
[----:B------:R-:W-:-:S02]  /*26d0*/  F2FP.F16.F32.PACK_AB R26, R29, R28 ;  /* 0x0000001c1d1a723e */ /* 0x000fc400000000ff */
[----:B------:R-:W-:Y:S01]  /*26e0*/  FADD R49, R22, R39 ;  /* 0x0000002716317221 */ /* 0x000fe20000000000 */
[----:B------:R-:W-:Y:S01]  /*26f0*/  FADD R41, R48, R41 ;  /* 0x0000002930297221 */ /* 0x000fe20000000000 */
[----:B------:R-:W-:Y:S02]  /*2700*/  F2FP.F16.F32.PACK_AB R28, R33, R32 ;  /* 0x00000020211c723e */ /* 0x000fe400000000ff */
[----:B------:R-:W-:Y:S01]  /*2710*/  FADD R30, R30, R49 ;  /* 0x000000311e1e7221 */ /* 0x000fe20000000000 */
[----:B------:R-:W-:Y:S02]  /*2720*/  F2FP.F16.F32.PACK_AB R48, R10, R13 ;  /* 0x0000000d0a30723e */ /* 0x000fe400000000ff */
[----:B------:R-:W-:Y:S01]  /*2730*/  F2FP.F16.F32.PACK_AB R29, R35, R34 ;  /* 0x00000022231d723e */ /* 0x000fe200000000ff */
[----:B------:R-:W-:Y:S01]  /*2740*/  FADD R30, R7, R30 ;  /* 0x0000001e071e7221 */ /* 0x000fe20000000000 */
[----:B------:R-:W-:Y:S01]  /*2750*/  FADD R7, R42, R45 ;  /* 0x0000002d2a077221 */ /* 0x000fe20000000000 */
[----:B------:R-:W-:-:S02]  /*2760*/  F2FP.F16.F32.PACK_AB R49, R38, R21 ;  /* 0x000000152631723e */ /* 0x000fc400000000ff */
[----:B----4-:R-:W-:Y:S01]  /*2770*/  FADD R8, R41, R30 ;  /* 0x0000001e29087221 */ /* 0x010fe20000000000 */
[----:B------:R-:W-:Y:S01]  /*2780*/  F2FP.F16.F32.PACK_AB R30, R37, R36 ;  /* 0x00000024251e723e */ /* 0x000fe200000000ff */
[----:B------:R-:W-:Y:S06]  /*2790*/  @!P0 BRA `(.L_x_19) ;  /* 0x0000000000048947 */ /* 0x000fec0003800000 */
[----:B------:R-:W-:Y:S01]  /*27a0*/  BPT.TRAP 0x1 ;  /* 0x000000040000795c */ /* 0x000fe20000300000 */
.L_x_19:
[----:B------:R-:W1:Y:S02]  /*27b0*/  SYNCS.PHASECHK.TRANS64.TRYWAIT P1, [UR36+0x18808], R9 ;  /* 0x01880809ff0075a7 */ /* 0x000e640008020164 */
[----:B-1----:R-:W-:Y:S05]  /*27c0*/  @!P1 BRA `(.L_x_20) ;  /* 0x0000009400149947 */ /* 0x002fea0003800000 */
.L_x_114:
[----:B------:R-:W-:Y:S01]  /*27d0*/  UIADD3 UR4, UR40, 0x380, URZ ;  /* 0x0000038028047890 */ /* 0x000fe2000fffe03f */
[----:B------:R-:W-:Y:S01]  /*27e0*/  WARPGROUP.ARRIVE ;  /* 0x00000000000079c5 */ /* 0x000fe20000000000 */
[----:B------:R-:W-:Y:S01]  /*27f0*/  UMOV UR19, 0xc0000010 ;  /* 0xc000001000137882 */ /* 0x000fe20000000000 */
[----:B------:R-:W-:Y:S01]  /*2800*/  UIADD3 UR6, UR40, 0x400, URZ ;  /* 0x0000040028067890 */ /* 0x000fe2000fffe03f */
[----:B------:R-:W-:Y:S01]  /*2810*/  F2FP.F16.F32.PACK_AB R115, R39, R54 ;  /* 0x000000362773723e */ /* 0x000fe200000000ff */
[----:B------:R-:W-:Y:S01]  /*2820*/  UMOV UR7, 0xc0000010 ;  /* 0xc000001000077882 */ /* 0x000fe20000000000 */
[----:B------:R-:W-:Y:S01]  /*2830*/  UIADD3 UR10, UR40, 0x480, URZ ;  /* 0x00000480280a7890 */ /* 0x000fe2000fffe03f */
[----:B------:R-:W-:Y:S01]  /*2840*/  UMOV UR18, UR4 ;  /* 0x0000000400127c82 */ /* 0x000fe20008000000 */
[----:B------:R-:W-:Y:S01]  /*2850*/  UMOV UR11, 0xc0000010 ;  /* 0xc0000010000b7882 */ /* 0x000fe20000000000 */
[----:B------:R-:W-:Y:S01]  /*2860*/  HGMMA.64x16x16.F32 R104, R24, gdesc[UR16].tnspB, RZ, !UPT, gsb0 ;  /* 0x4020001018687df0 */ /* 0x000fe2000c0008ff */
[----:B------:R-:W-:Y:S01]  /*2870*/  UIADD3 UR14, UR40, 0x500, URZ ;  /* 0x00000500280e7890 */ /* 0x000fe2000fffe03f */
[----:B------:R-:W-:Y:S01]  /*2880*/  UMOV UR15, 0xc0000010 ;  /* 0xc0000010000f7882 */ /* 0x000fe20000000000 */
[----:B------:R-:W-:Y:S01]  /*2890*/  UIADD3 UR4, UR40, 0x580, URZ ;  /* 0x0000058028047890 */ /* 0x000fe2000fffe03f */
[----:B------:R-:W-:Y:S01]  /*28a0*/  UMOV UR19, 0xc0000010 ;  /* 0xc000001000137882 */ /* 0x000fe20000000000 */
[----:B------:R-:W-:-:S02]  /*28b0*/  WARPGROUP.DEPBAR.LE gsb0, 0x0 ;  /* 0x00008000000079c5 */ /* 0x000fc40000010000 */
[----:B------:R-:W-:-:S06]  /*28c0*/  WARPGROUP.ARRIVE ;  /* 0x00000000000079c5 */ /* 0x000fcc0000000000 */
[----:B------:R-:W-:Y:S01]  /*28d0*/  HGMMA.64x16x16.F32 R96, R24, gdesc[UR4].tnspB, RZ, !UPT, gsb0 ;  /* 0x4020000418607df0 */ /* 0x000fe2000c0008ff */
[----:B------:R-:W-:Y:S01]  /*28e0*/  UIADD3 UR6, UR40, 0x600, URZ ;  /* 0x0000060028067890 */ /* 0x000fe2000fffe03f */
[----:B------:R-:W-:Y:S01]  /*28f0*/  UMOV UR7, 0xc0000010 ;  /* 0xc000001000077882 */ /* 0x000fe20000000000 */
[----:B------:R-:W-:Y:S02]  /*2900*/  WARPGROUP.DEPBAR.LE gsb0, 0x0 ;  /* 0x00008000000079c5 */ /* 0x000fe40000010000 */
[----:B------:R-:W-:-:S06]  /*2910*/  WARPGROUP.ARRIVE ;  /* 0x00000000000079c5 */ /* 0x000fcc0000000000 */
[----:B------:R-:W-:Y:S01]  /*2920*/  HGMMA.64x16x16.F32 R88, R24, gdesc[UR8].tnspB, RZ, !UPT, gsb0 ;  /* 0x4020000818587df0 */ /* 0x000fe2000c0008ff */
[----:B------:R-:W-:Y:S01]  /*2930*/  UIADD3 UR10, UR40, 0x680, URZ ;  /* 0x00000680280a7890 */ /* 0x000fe2000fffe03f */
[----:B------:R-:W-:Y:S01]  /*2940*/  UMOV UR11, 0xc0000010 ;  /* 0xc0000010000b7882 */ /* 0x000fe20000000000 */
[----:B------:R-:W-:Y:S02]  /*2950*/  WARPGROUP.DEPBAR.LE gsb0, 0x0 ;  /* 0x00008000000079c5 */ /* 0x000fe40000010000 */
[----:B------:R-:W-:-:S06]  /*2960*/  WARPGROUP.ARRIVE ;  /* 0x00000000000079c5 */ /* 0x000fcc0000000000 */
[----:B------:R-:W-:Y:S01]  /*2970*/  HGMMA.64x16x16.F32 R80, R24, gdesc[UR12].tnspB, RZ, !UPT, gsb0 ;  /* 0x4020000c18507df0 */ /* 0x000fe2000c0008ff */
[----:B------:R-:W-:Y:S01]  /*2980*/  UMOV UR14, UR4 ;  /* 0x00000004000e7c82 */ /* 0x000fe20008000000 */
[----:B------:R-:W-:Y:S01]  /*2990*/  UMOV UR15, 0xc0000010 ;  /* 0xc0000010000f7882 */ /* 0x000fe20000000000 */
[----:B------:R-:W-:-:S07]  /*29a0*/  UIADD3 UR4, UR40, 0x3a0, URZ ;  /* 0x000003a028047890 */ /* 0x000fce000fffe03f */
[----:B------:R-:W-:Y:S01]  /*29b0*/  UMOV UR18, UR4 ;  /* 0x0000000400127c82 */ /* 0x000fe20008000000 */
[----:B------:R-:W-:Y:S01]  /*29c0*/  UIADD3 UR4, UR40, 0x5a0, URZ ;  /* 0x000005a028047890 */ /* 0x000fe2000fffe03f */
        /* <DEDUP_REMOVED lines=17> */
[----:B------:R-:W-:Y:S01]  /*2ae0*/  HGMMA.64x16x16.F32 R104, R28, gdesc[UR16].tnspB, R104, gsb0 ;  /* 0x402000101c687df0 */ /* 0x000fe20008000868 */
[----:B------:R-:W-:Y:S02]  /*2af0*/  UMOV UR19, 0xc0000010 ;  /* 0xc000001000137882 */ /* 0x000fe40000000000 */
[----:B------:R-:W-:Y:S02]  /*2b00*/  WARPGROUP.DEPBAR.LE gsb0, 0x0 ;  /* 0x00008000000079c5 */ /* 0x000fe40000010000 */
[----:B------:R-:W-:-:S06]  /*2b10*/  WARPGROUP.ARRIVE ;  /* 0x00000000000079c5 */ /* 0x000fcc0000000000 */
[----:B------:R-:W-:Y:S01]  /*2b20*/  HGMMA.64x16x16.F32 R96, R28, gdesc[UR4].tnspB, R96, gsb0 ;  /* 0x402000041c607df0 */ /* 0x000fe20008000860 */
[----:B------:R-:W-:Y:S01]  /*2b30*/  UIADD3 UR6, UR40, 0x620, URZ ;  /* 0x0000062028067890 */ /* 0x000fe2000fffe03f */
[----:B------:R-:W-:Y:S01]  /*2b40*/  UMOV UR7, 0xc0000010 ;  /* 0xc000001000077882 */ /* 0x000fe20000000000 */
        /* <DEDUP_REMOVED lines=8> */
[----:B------:R-:W-:Y:S01]  /*2bd0*/  UMOV UR14, UR4 ;  /* 0x00000004000e7c82 */ /* 0x000fe20008000000 */
[----:B------:R-:W-:Y:S01]  /*2be0*/  UMOV UR15, 0xc0000010 ;  /* 0xc0000010000f7882 */ /* 0x000fe20000000000 */
[----:B------:R-:W-:-:S07]  /*2bf0*/  UIADD3 UR4, UR40, 0x3c0, URZ ;  /* 0x000003c028047890 */ /* 0x000fce000fffe03f */
[----:B------:R-:W-:Y:S01]  /*2c00*/  UMOV UR18, UR4 ;  /* 0x0000000400127c82 */ /* 0x000fe20008000000 */
[----:B------:R-:W-:Y:S01]  /*2c10*/  UIADD3 UR4, UR40, 0x5c0, URZ ;  /* 0x000005c028047890 */ /* 0x000fe2000fffe03f */
        /* <DEDUP_REMOVED lines=54> */
[----:B------:R-:W-:Y:S03]  /*2f80*/  HGMMA.64x16x16.F32 R104, R112, gdesc[UR16].tnspB, R104, gsb0 ;  /* 0x4020001070687df0 */ /* 0x000fe60008000868 */
        /* <DEDUP_REMOVED lines=15> */
[----:B------:R-:W-:Y:S02]  /*3080*/  WARPGROUP.DEPBAR.LE gsb0, 0x0 ;  /* 0x00008000000079c5 */ /* 0x000fe40000010000 */
[----:B------:R-:W-:-:S06]  /*3090*/  WARPGROUP.ARRIVE ;  /* 0x00000000000079c5 */ /* 0x000fcc0000000000 */
[----:B------:R-:W-:Y:S03]  /*30a0*/  HGMMA.64x16x16.F32 R72, R112, gdesc[UR12].tnspB, R72, gsb0 ;  /* 0x4020000c70487df0 */ /* 0x000fe60008000848 */
[----:B------:R-:W-:Y:S02]  /*30b0*/  WARPGROUP.DEPBAR.LE gsb0, 0x0 ;  /* 0x00008000000079c5 */ /* 0x000fe40000010000 */
[----:B------:R-:W-:-:S06]  /*30c0*/  WARPGROUP.ARRIVE ;  /* 0x00000000000079c5 */ /* 0x000fcc0000000000 */
[----:B------:R-:W-:Y:S03]  /*30d0*/  HGMMA.64x16x16.F32 R64, R112, gdesc[UR4].tnspB, R64, gsb0 ;  /* 0x4020000470407df0 */ /* 0x000fe60008000840 */
[----:B------:R-:W-:Y:S02]  /*30e0*/  WARPGROUP.DEPBAR.LE gsb0, 0x0 ;  /* 0x00008000000079c5 */ /* 0x000fe40000010000 */
[----:B------:R-:W-:-:S06]  /*30f0*/  WARPGROUP.ARRIVE ;  /* 0x00000000000079c5 */ /* 0x000fcc0000000000 */
[----:B------:R-:W-:Y:S03]  /*3100*/  HGMMA.64x16x16.F32 R56, R112, gdesc[UR8].tnspB, R56, gsb0 ;  /* 0x4020000870387df0 */ /* 0x000fe60008000838 */
[----:B------:R-:W-:Y:S02]  /*3110*/  WARPGROUP.DEPBAR.LE gsb0, 0x0 ;  /* 0x00008000000079c5 */ /* 0x000fe40000010000 */
[----:B------:R-:W-:Y:S05]  /*3120*/  @!P0 BRA `(.L_x_21) ;  /* 0x0000000000048947 */ /* 0x000fea0003800000 */
[----:B------:R-:W-:Y:S01]  /*3130*/  BPT.TRAP 0x1 ;  /* 0x000000040000795c */ /* 0x000fe20000300000 */
.L_x_21:
[----:B------:R-:W-:Y:S01]  /*3140*/  UISETP.GT.U32.AND UP0, UPT, UR5, 0x1, UPT ;  /* 0x000000010500788c */ /* 0x000fe2000bf04070 */
[----:B------:R-:W-:Y:S01]  /*3150*/  IMAD.MOV.U32 R12, RZ, RZ, RZ ;  /* 0x000000ffff0c7224 */ /* 0x000fe200078e00ff */
[----:B------:R-:W-:-:S04]  /*3160*/  UIADD3 UR4, UR36, 0x18828, URZ ;  /* 0x0001882824047890 */ /* 0x000fc8000fffe03f */
[----:B------:R-:W-:Y:S01]  /*3170*/  PLOP3.LUT P1, PT, PT, PT, UP0, 0x80, 0x0 ;  /* 0x000000000000781c */ /* 0x000fe20003f2f008 */
[----:B------:R-:W-:-:S09]  /*3180*/  UPRMT UR4, URZ, 0x654, UR4 ;  /* 0x000006543f047896 */ /* 0x000fd20008000004 */
[----:B------:R-:W-:Y:S03]  /*3190*/  SYNCS.ARRIVE.TRANS64.RED.A1T0 RZ, [UR4], RZ ;  /* 0x000000ffffff79a7 */ /* 0x000fe60008100404 */
[----:B------:R-:W-:Y:S05]  /*31a0*/  @P1 BRA `(.L_x_22) ;  /* 0x0000000000041947 */ /* 0x000fea0003800000 */
[----:B------:R-:W-:Y:S01]  /*31b0*/  BPT.TRAP 0x1 ;  /* 0x000000040000795c */ /* 0x000fe20000300000 */
.L_x_22:
[----:B------:R-:W-:Y:S01]  /*31c0*/  ISETP.GE.AND P2, PT, R3, 0x4, PT ;  /* 0x000000040300780c */ /* 0x000fe20003f46270 */
[----:B------:R-:W-:Y:S01]  /*31d0*/  UMOV UR43, 0x1 ;  /* 0x00000001002b7882 */ /* 0x000fe20000000000 */
[----:B------:R-:W-:Y:S01]  /*31e0*/  UMOV UR41, 0x2 ;  /* 0x0000000200297882 */ /* 0x000fe20000000000 */
[----:B------:R-:W-:Y:S02]  /*31f0*/  IADD3 R5, R5, 0x40, RZ ;  /* 0x0000004005057810 */ /* 0x000fe40007ffe0ff */
[----:B-1----:R-:W-:-:S08]  /*3200*/  IADD3 R9, R3, -0x2, RZ ;  /* 0xfffffffe03097810 */ /* 0x002fd00007ffe0ff */
[----:B------:R-:W-:Y:S05]  /*3210*/  @!P2 BRA `(.L_x_23) ;  /* 0x0000002000c0a947 */ /* 0x000fea0003800000 */
[----:B------:R-:W-:Y:S01]  /*3220*/  VIADD R10, R3, 0xfffffffd ;  /* 0xfffffffd030a7836 */ /* 0x000fe20000000000 */
[----:B------:R-:W-:Y:S01]  /*3230*/  MOV R11, R4 ;  /* 0x00000004000b7202 */ /* 0x000fe20000000f00 */
[----:B------:R-:W-:Y:S01]  /*3240*/  IMAD.MOV.U32 R12, RZ, RZ, RZ ;  /* 0x000000ffff0c7224 */ /* 0x000fe200078e00ff */
[----:B------:R-:W-:Y:S01]  /*3250*/  MOV R13, R6 ;  /* 0x00000006000d7202 */ /* 0x000fe20000000f00 */
[----:B------:R-:W-:Y:S01]  /*3260*/  UMOV UR41, 0x2 ;  /* 0x0000000200297882 */ /* 0x000fe20000000000 */
[----:B------:R-:W-:Y:S01]  /*3270*/  UMOV UR43, 0x1 ;  /* 0x00000001002b7882 */ /* 0x000fe20000000000 */
[----:B------:R-:W-:-:S05]  /*3280*/  ULDC UR5, c[0x0][0x604] ;  /* 0x0001810000057ab9 */ /* 0x000fca0000000800 */
.L_x_34:
[----:B------:R-:W-:Y:S02]  /*3290*/  PLOP3.LUT P3, PT, PT, PT, UP1, 0x80, 0x0 ;  /* 0x000000000000781c */ /* 0x000fe40003f6f018 */
[----:B------:R-:W-:-:S11]  /*32a0*/  MOV R9, R10 ;  /* 0x0000000a00097202 */ /* 0x000fd60000000f00 */
[----:B------:R-:W-:Y:S05]  /*32b0*/  @!P3 BRA `(.L_x_24) ;  /* 0x000000000004b947 */ /* 0x000fea0003800000 */
[----:B------:R-:W-:Y:S01]  /*32c0*/  BPT.TRAP 0x1 ;  /* 0x000000040000795c */ /* 0x000fe20000300000 */
.L_x_24:
[----:B------:R-:W-:Y:S01]  /*32d0*/  ULEA UR4, UR41, UR36, 0x3 ;  /* 0x0000002429047291 */ /* 0x000fe2000f8e183f */
[----:B------:R-:W-:-:S08]  /*32e0*/  SHF.L.U32 R3, R12, 0x1f, RZ ;  /* 0x0000001f0c037819 */ /* 0x000fd000000006ff */
[----:B------:R-:W1:Y:S02]  /*32f0*/  SYNCS.PHASECHK.TRANS64.TRYWAIT P2, [UR4+0x18800], R3 ;  /* 0x01880003ff0075a7 */ /* 0x000e640008040144 */
[----:B-1----:R-:W-:Y:S05]  /*3300*/  @!P2 BRA `(.L_x_25) ;  /* 0x00000088005ca947 */ /* 0x002fea0003800000 */
.L_x_115:
[----:B------:R-:W-:Y:S01]  /*3310*/  UIMAD UR22, UR41, 0x380, UR42 ;  /* 0x00000380291678a4 */ /* 0x000fe2000f8e022a */
[----:B------:R-:W-:Y:S01]  /*3320*/  WARPGROUP.ARRIVE ;  /* 0x00000000000079c5 */ /* 0x000fe20000000000 */
[----:B------:R-:W-:Y:S01]  /*3330*/  UMOV UR23, 0xc0000010 ;  /* 0xc000001000177882 */ /* 0x000fe20000000000 */
[----:B------:R-:W-:Y:S01]  /*3340*/  UMOV UR27, 0xc0000010 ;  /* 0xc0000010001b7882 */ /* 0x000fe20000000000 */
[----:B------:R-:W-:Y:S02]  /*3350*/  UIADD3 UR26, UR22, 0x80, URZ ;  /* 0x00000080161a7890 */ /* 0x000fe4000fffe03f */
[----:B------:R-:W-:Y:S01]  /*3360*/  UIADD3 UR30, UR22, 0x100, URZ ;  /* 0x00000100161e7890 */ /* 0x000fe2000fffe03f */
[----:B------:R-:W-:Y:S02]  /*3370*/  UMOV UR31, 0xc0000010 ;  /* 0xc0000010001f7882 */ /* 0x000fe40000000000 */
[----:B------:R-:W-:Y:S01]  /*3380*/  HGMMA.64x64x16.F32 R24, gdesc[UR20], RZ, !UPT, gsb0 ;  /* 0x00e00000141879f0 */ /* 0x000fe2000c0008ff */
[----:B------:R-:W-:Y:S01]  /*3390*/  UIADD3 UR34, UR22, 0x180, URZ ;  /* 0x0000018016227890 */ /* 0x000fe2000fffe03f */
[----:B------:R-:W-:Y:S01]  /*33a0*/  UMOV UR35, 0xc0000010 ;  /* 0xc000001000237882 */ /* 0x000fe20000000000 */
[----:B------:R-:W-:Y:S01]  /*33b0*/  UIADD3 UR10, UR22, 0x200, URZ ;  /* 0x00000200160a7890 */ /* 0x000fe2000fffe03f */
[----:B------:R-:W-:Y:S01]  /*33c0*/  UMOV UR11, 0xc0000010 ;  /* 0xc0000010000b7882 */ /* 0x000fe20000000000 */
[----:B------:R-:W-:Y:S01]  /*33d0*/  UIADD3 UR14, UR22, 0x280, URZ ;  /* 0x00000280160e7890 */ /* 0x000fe2000fffe03f */
[----:B------:R-:W-:Y:S01]  /*33e0*/  UMOV UR15, 0xc0000010 ;  /* 0xc0000010000f7882 */ /* 0x000fe20000000000 */
[----:B------:R-:W-:Y:S01]  /*33f0*/  UIADD3 UR18, UR22, 0x300, URZ ;  /* 0x0000030016127890 */ /* 0x000fe2000fffe03f */
[----:B------:R-:W-:Y:S01]  /*3400*/  UMOV UR19, 0xc0000010 ;  /* 0xc000001000137882 */ /* 0x000fe20000000000 */
[----:B------:R-:W-:-:S04]  /*3410*/  UIADD3 UR4, UR41, 0x1, URZ ;  /* 0x0000000129047890 */ /* 0x000fc8000fffe03f */
[----:B------:R-:W-:-:S04]  /*3420*/  UISETP.NE.AND UP0, UPT, UR4, 0x5, UPT ;  /* 0x000000050400788c */ /* 0x000fc8000bf05270 */
[----:B------:R-:W-:Y:S02]  /*3430*/  USEL UR6, URZ, 0x1, UP0 ;  /* 0x000000013f067887 */ /* 0x000fe40008000000 */
[----:B------:R-:W-:-:S04]  /*3440*/  USEL UR4, UR4, URZ, UP0 ;  /* 0x0000003f04047287 */ /* 0x000fc80008000000 */
[----:B-1----:R-:W-:Y:S01]  /*3450*/  LOP3.LUT R3, R12, UR6, RZ, 0x3c, !PT ;  /* 0x000000060c037c12 */ /* 0x002fe2000f8e3cff */
        /* <DEDUP_REMOVED lines=19> */
[----:B------:R-:W-:Y:S05]  /*3590*/  @!P3 BRA `(.L_x_26) ;  /* 0x000000000004b947 */ /* 0x000fea0003800000 */
[----:B------:R-:W-:Y:S01]  /*35a0*/  BPT.TRAP 0x1 ;  /* 0x000000040000795c */ /* 0x000fe20000300000 */
.L_x_26:
[----:B------:R-:W-:Y:S01]  /*35b0*/  FMNMX R4, R24, R11, !PT ;  /* 0x0000000b18047209 */ /* 0x000fe20007800000 */
[----:B------:R-:W-:Y:S01]  /*35c0*/  ULEA UR6, UR4, UR36, 0x3 ;  /* 0x0000002404067291 */ /* 0x000fe2000f8e183f */
[----:B------:R-:W-:Y:S02]  /*35d0*/  FMNMX R10, R26, R13, !PT ;  /* 0x0000000d1a0a7209 */ /* 0x000fe40007800000 */
[----:B------:R-:W-:Y:S02]  /*35e0*/  FMNMX R15, R25, R4, !PT ;  /* 0x00000004190f7209 */ /* 0x000fe40007800000 */
[----:B------:R-:W-:Y:S02]  /*35f0*/  FMNMX R17, R27, R10, !PT ;  /* 0x0000000a1b117209 */ /* 0x000fe40007800000 */
[----:B------:R-:W-:Y:S02]  /*3600*/  FMNMX R4, R28, R15, !PT ;  /* 0x0000000f1c047209 */ /* 0x000fe40007800000 */
[----:B------:R-:W-:-:S02]  /*3610*/  FMNMX R10, R30, R17, !PT ;  /* 0x000000111e0a7209 */ /* 0x000fc40007800000 */
[----:B------:R-:W-:Y:S02]  /*3620*/  FMNMX R15, R29, R4, !PT ;  /* 0x000000041d0f7209 */ /* 0x000fe40007800000 */
[----:B------:R-:W-:Y:S02]  /*3630*/  FMNMX R17, R31, R10, !PT ;  /* 0x0000000a1f117209 */ /* 0x000fe40007800000 */
[----:B------:R-:W-:Y:S02]  /*3640*/  FMNMX R4, R32, R15, !PT ;  /* 0x0000000f20047209 */ /* 0x000fe40007800000 */
[----:B------:R-:W-:Y:S02]  /*3650*/  FMNMX R10, R34, R17, !PT ;  /* 0x00000011220a7209 */ /* 0x000fe40007800000 */
[----:B------:R-:W-:Y:S02]  /*3660*/  FMNMX R15, R33, R4, !PT ;  /* 0x00000004210f7209 */ /* 0x000fe40007800000 */
[----:B------:R-:W-:-:S02]  /*3670*/  FMNMX R17, R35, R10, !PT ;  /* 0x0000000a23117209 */ /* 0x000fc40007800000 */
[----:B------:R-:W-:-:S04]  /*3680*/  FMNMX R4, R36, R15, !PT ;  /* 0x0000000f24047209 */ /* 0x000fc80007800000 */
        /* <DEDUP_REMOVED lines=8> */
[----:B------:R-:W-:-:S05]  /*3710*/  FMNMX R6, R53, R4, !PT ;  /* 0x0000000435067209 */ /* 0x000fca0007800000 */
[----:B------:R-:W1:Y:S02]  /*3720*/  SHFL.BFLY PT, R15, R6, 0x1, 0x1f ;  /* 0x0c201f00060f7f89 */ /* 0x000e6400000e0000 */
[----:B-1----:R-:W-:Y:S02]  /*3730*/  FMNMX R15, R6, R15, !PT ;  /* 0x0000000f060f7209 */ /* 0x002fe40007800000 */
[----:B------:R-:W-:-:S03]  /*3740*/  FMNMX R6, R38, R17, !PT ;  /* 0x0000001126067209 */ /* 0x000fc60007800000 */
[----:B------:R-:W1:Y:S02]  /*3750*/  SHFL.BFLY PT, R4, R15, 0x2, 0x1f ;  /* 0x0c401f000f047f89 */ /* 0x000e6400000e0000 */
[----:B-1----:R-:W-:Y:S02]  /*3760*/  FMNMX R4, R15, R4, !PT ;  /* 0x000000040f047209 */ /* 0x002fe40007800000 */
[----:B------:R-:W-:Y:S02]  /*3770*/  FMNMX R15, R39, R6, !PT ;  /* 0x00000006270f7209 */ /* 0x000fe40007800000 */
[----:B------:R-:W-:Y:S02]  /*3780*/  FSETP.NEU.AND P2, PT, R4, -INF , PT ;  /* 0xff8000000400780b */ /* 0x000fe40003f4d000 */
[----:B------:R-:W-:Y:S02]  /*3790*/  FMNMX R6, R42, R15, !PT ;  /* 0x0000000f2a067209 */ /* 0x000fe40007800000 */
[----:B------:R-:W-:-:S02]  /*37a0*/  FSEL R10, R4, RZ, P2 ;  /* 0x000000ff040a7208 */ /* 0x000fc40001000000 */
[----:B------:R-:W-:-:S03]  /*37b0*/  FMNMX R15, R43, R6, !PT ;  /* 0x000000062b0f7209 */ /* 0x000fc60007800000 */
[----:B------:R-:W-:Y:S01]  /*37c0*/  FMUL R12, R10, UR5 ;  /* 0x000000050a0c7c20 */ /* 0x000fe20008400000 */
[----:B------:R-:W-:Y:S01]  /*37d0*/  FMNMX R6, R46, R15, !PT ;  /* 0x0000000f2e067209 */ /* 0x000fe20007800000 */
[----:B------:R-:W-:Y:S02]  /*37e0*/  FADD R10, -R10, R11 ;  /* 0x0000000b0a0a7221 */ /* 0x000fe40000000100 */
[--C-:B------:R-:W-:Y:S01]  /*37f0*/  FFMA R24, R24, UR5, -R12.reuse ;  /* 0x0000000518187c23 */ /* 0x100fe2000800080c */
[--C-:B------:R-:W-:Y:S01]  /*3800*/  FFMA R25, R25, UR5, -R12.reuse ;  /* 0x0000000519197c23 */ /* 0x100fe2000800080c */
[--C-:B------:R-:W-:Y:S01]  /*3810*/  FFMA R28, R28, UR5, -R12.reuse ;  /* 0x000000051c1c7c23 */ /* 0x100fe2000800080c */
[--C-:B------:R-:W-:Y:S01]  /*3820*/  FFMA R29, R29, UR5, -R12.reuse ;  /* 0x000000051d1d7c23 */ /* 0x100fe2000800080c */
[----:B------:R-:W-:Y:S01]  /*3830*/  FMNMX R15, R47, R6, !PT ;  /* 0x000000062f0f7209 */ /* 0x000fe20007800000 */
[--C-:B------:R-:W-:Y:S01]  /*3840*/  FFMA R32, R32, UR5, -R12.reuse ;  /* 0x0000000520207c23 */ /* 0x100fe2000800080c */
[----:B------:R-:W-:Y:S01]  /*3850*/  FSETP.GEU.AND P5, PT, R24, -126, PT ;  /* 0xc2fc00001800780b */ /* 0x000fe20003fae000 */
[--C-:B------:R-:W-:Y:S01]  /*3860*/  FFMA R33, R33, UR5, -R12.reuse ;  /* 0x0000000521217c23 */ /* 0x100fe2000800080c */
[----:B------:R-:W-:Y:S01]  /*3870*/  FSETP.GEU.AND P3, PT, R25, -126, PT ;  /* 0xc2fc00001900780b */ /* 0x000fe20003f6e000 */
[--C-:B------:R-:W-:Y:S01]  /*3880*/  FFMA R36, R36, UR5, -R12.reuse ;  /* 0x0000000524247c23 */ /* 0x100fe2000800080c */
[----:B------:R-:W-:Y:S01]  /*3890*/  FSETP.GEU.AND P2, PT, R28, -126, PT ;  /* 0xc2fc00001c00780b */ /* 0x000fe20003f4e000 */
        /* <DEDUP_REMOVED lines=8> */
[----:B------:R-:W-:Y:S01]  /*3920*/  @!P5 FMUL R24, R24, 0.5 ;  /* 0x3f0000001818d820 */ /* 0x000fe20000400000 */
[--C-:B------:R-:W-:Y:S01]  /*3930*/  FFMA R45, R45, UR5, -R12.reuse ;  /* 0x000000052d2d7c23 */ /* 0x100fe2000800080c */
[----:B------:R-:W-:Y:S01]  /*3940*/  @!P3 FMUL R25, R25, 0.5 ;  /* 0x3f0000001919b820 */ /* 0x000fe20000400000 */
[----:B------:R-:W-:Y:S01]  /*3950*/  FMNMX R6, R54, R15, !PT ;  /* 0x0000000f36067209 */ /* 0x000fe20007800000 */
[----:B------:R-:W-:Y:S01]  /*3960*/  @!P2 FMUL R28, R28, 0.5 ;  /* 0x3f0000001c1ca820 */ /* 0x000fe20000400000 */
[--C-:B------:R-:W-:Y:S01]  /*3970*/  FFMA R48, R48, UR5, -R12.reuse ;  /* 0x0000000530307c23 */ /* 0x100fe2000800080c */
[----:B------:R-:W1:Y:S01]  /*3980*/  MUFU.EX2 R24, R24 ;  /* 0x0000001800187308 */ /* 0x000e620000000800 */
[----:B------:R-:W-:Y:S01]  /*3990*/  FMNMX R6, R55, R6, !PT ;  /* 0x0000000637067209 */ /* 0x000fe20007800000 */
[----:B------:R-:W-:Y:S01]  /*39a0*/  @!P4 FMUL R29, R29, 0.5 ;  /* 0x3f0000001d1dc820 */ /* 0x000fe20000400000 */
[--C-:B------:R-:W-:Y:S01]  /*39b0*/  FFMA R49, R49, UR5, -R12.reuse ;  /* 0x0000000531317c23 */ /* 0x100fe2000800080c */
[----:B------:R-:W-:Y:S01]  /*39c0*/  @!P6 FMUL R32, R32, 0.5 ;  /* 0x3f0000002020e820 */ /* 0x000fe20000400000 */
[--C-:B------:R-:W-:Y:S01]  /*39d0*/  FFMA R53, R53, UR5, -R12.reuse ;  /* 0x0000000535357c23 */ /* 0x100fe2000800080c */
[----:B------:R-:W2:Y:S01]  /*39e0*/  SHFL.BFLY PT, R15, R6, 0x1, 0x1f ;  /* 0x0c201f00060f7f89 */ /* 0x000ea200000e0000 */
[----:B------:R-:W-:Y:S01]  /*39f0*/  FFMA R52, R52, UR5, -R12 ;  /* 0x0000000534347c23 */ /* 0x000fe2000800080c */
[----:B------:R-:W3:Y:S01]  /*3a00*/  MUFU.EX2 R25, R25 ;  /* 0x0000001900197308 */ /* 0x000ee20000000800 */
[----:B------:R-:W-:-:S07]  /*3a10*/  FMUL R10, R10, UR5 ;  /* 0x000000050a0a7c20 */ /* 0x000fce0008400000 */
[----:B------:R-:W4:Y:S01]  /*3a20*/  MUFU.EX2 R28, R28 ;  /* 0x0000001c001c7308 */ /* 0x000f220000000800 */
[----:B-1----:R-:W-:Y:S01]  /*3a30*/  @!P5 FMUL R24, R24, R24 ;  /* 0x000000181818d220 */ /* 0x002fe20000400000 */
[----:B------:R-:W-:-:S06]  /*3a40*/  FSETP.GEU.AND P5, PT, R33, -126, PT ;  /* 0xc2fc00002100780b */ /* 0x000fcc0003fae000 */
[----:B------:R-:W1:Y:S01]  /*3a50*/  MUFU.EX2 R29, R29 ;  /* 0x0000001d001d7308 */ /* 0x000e620000000800 */
[----:B---3--:R-:W-:Y:S01]  /*3a60*/  @!P3 FMUL R25, R25, R25 ;  /* 0x000000191919b220 */ /* 0x008fe20000400000 */
[----:B------:R-:W-:Y:S02]  /*3a70*/  FSETP.GEU.AND P3, PT, R36, -126, PT ;  /* 0xc2fc00002400780b */ /* 0x000fe40003f6e000 */
[----:B--2---:R-:W-:-:S03]  /*3a80*/  FMNMX R6, R6, R15, !PT ;  /* 0x0000000f06067209 */ /* 0x004fc60007800000 */
[----:B------:R-:W-:Y:S01]  /*3a90*/  @!P5 FMUL R33, R33, 0.5 ;  /* 0x3f0000002121d820 */ /* 0x000fe20000400000 */
[----:B------:R-:W2:Y:S01]  /*3aa0*/  MUFU.EX2 R32, R32 ;  /* 0x0000002000207308 */ /* 0x000ea20000000800 */
[----:B----4-:R-:W-:Y:S01]  /*3ab0*/  @!P2 FMUL R28, R28, R28 ;  /* 0x0000001c1c1ca220 */ /* 0x010fe20000400000 */
[----:B------:R-:W-:Y:S01]  /*3ac0*/  FSETP.GEU.AND P2, PT, R37, -126, PT ;  /* 0xc2fc00002500780b */ /* 0x000fe20003f4e000 */
[----:B------:R-:W3:Y:S04]  /*3ad0*/  SHFL.BFLY PT, R19, R6, 0x2, 0x1f ;  /* 0x0c401f0006137f89 */ /* 0x000ee800000e0000 */
[----:B------:R-:W-:Y:S01]  /*3ae0*/  @!P3 FMUL R36, R36, 0.5 ;  /* 0x3f0000002424b820 */ /* 0x000fe20000400000 */
[----:B------:R-:W4:Y:S01]  /*3af0*/  MUFU.EX2 R33, R33 ;  /* 0x0000002100217308 */ /* 0x000f220000000800 */
[----:B-1----:R-:W-:Y:S01]  /*3b00*/  @!P4 FMUL R29, R29, R29 ;  /* 0x0000001d1d1dc220 */ /* 0x002fe20000400000 */
[----:B------:R-:W-:-:S05]  /*3b10*/  FSETP.GEU.AND P4, PT, R40, -126, PT ;  /* 0xc2fc00002800780b */ /* 0x000fca0003f8e000 */
[----:B------:R-:W-:Y:S01]  /*3b20*/  @!P2 FMUL R37, R37, 0.5 ;  /* 0x3f0000002525a820 */ /* 0x000fe20000400000 */
[----:B------:R-:W1:Y:S01]  /*3b30*/  MUFU.EX2 R36, R36 ;  /* 0x0000002400247308 */ /* 0x000e620000000800 */
[----:B--2---:R-:W-:Y:S01]  /*3b40*/  @!P6 FMUL R32, R32, R32 ;  /* 0x000000202020e220 */ /* 0x004fe20000400000 */
[----:B------:R-:W-:-:S05]  /*3b50*/  FSETP.GEU.AND P6, PT, R41, -126, PT ;  /* 0xc2fc00002900780b */ /* 0x000fca0003fce000 */
[----:B------:R-:W-:Y:S01]  /*3b60*/  @!P4 FMUL R40, R40, 0.5 ;  /* 0x3f0000002828c820 */ /* 0x000fe20000400000 */
[----:B------:R-:W2:Y:S01]  /*3b70*/  MUFU.EX2 R37, R37 ;  /* 0x0000002500257308 */ /* 0x000ea20000000800 */
[----:B----4-:R-:W-:Y:S01]  /*3b80*/  @!P5 FMUL R33, R33, R33 ;  /* 0x000000212121d220 */ /* 0x010fe20000400000 */
[----:B------:R-:W-:Y:S02]  /*3b90*/  FSETP.GEU.AND P5, PT, R44, -126, PT ;  /* 0xc2fc00002c00780b */ /* 0x000fe40003fae000 */
[----:B---3--:R-:W-:-:S03]  /*3ba0*/  FMNMX R6, R6, R19, !PT ;  /* 0x0000001306067209 */ /* 0x008fc60007800000 */
[----:B------:R-:W-:Y:S01]  /*3bb0*/  @!P6 FMUL R41, R41, 0.5 ;  /* 0x3f0000002929e820 */ /* 0x000fe20000400000 */
[----:B------:R-:W3:Y:S01]  /*3bc0*/  MUFU.EX2 R15, R40 ;  /* 0x00000028000f7308 */ /* 0x000ee20000000800 */
        /* <DEDUP_REMOVED lines=8> */
[----:B---3--:R-:W-:Y:S01]  /*3c50*/  @!P4 FMUL R15, R15, R15 ;  /* 0x0000000f0f0fc220 */ /* 0x008fe20000400000 */
[----:B------:R-:W-:-:S05]  /*3c60*/  FSETP.GEU.AND P4, PT, R49, -126, PT ;  /* 0xc2fc00003100780b */ /* 0x000fca0003f8e000 */
[----:B------:R-:W-:Y:S01]  /*3c70*/  @!P2 FMUL R48, R48, 0.5 ;  /* 0x3f0000003030a820 */ /* 0x000fe20000400000 */
[----:B------:R-:W3:Y:S01]  /*3c80*/  MUFU.EX2 R16, R45 ;  /* 0x0000002d00107308 */ /* 0x000ee20000000800 */
[----:B-1----:R-:W-:Y:S01]  /*3c90*/  @!P6 FMUL R14, R14, R14 ;  /* 0x0000000e0e0ee220 */ /* 0x002fe20000400000 */
[----:B------:R-:W-:-:S03]  /*3ca0*/  FSETP.NEU.AND P6, PT, R6, -INF , PT ;  /* 0xff8000000600780b */ /* 0x000fc60003fcd000 */
[----:B------:R-:W-:Y:S01]  /*3cb0*/  FADD R11, R25, R14 ;  /* 0x0000000e190b7221 */ /* 0x000fe20000000000 */
[----:B------:R-:W-:Y:S01]  /*3cc0*/  FSEL R20, R6, RZ, P6 ;  /* 0x000000ff06147208 */ /* 0x000fe20003000000 */
[----:B------:R-:W-:Y:S01]  /*3cd0*/  @!P4 FMUL R49, R49, 0.5 ;  /* 0x3f0000003131c820 */ /* 0x000fe20000400000 */
[----:B------:R-:W1:Y:S01]  /*3ce0*/  MUFU.EX2 R19, R48 ;  /* 0x0000003000137308 */ /* 0x000e620000000800 */
[----:B--2---:R-:W-:Y:S01]  /*3cf0*/  @!P5 FMUL R17, R17, R17 ;  /* 0x000000111111d220 */ /* 0x004fe20000400000 */
[----:B------:R-:W-:Y:S01]  /*3d00*/  FSETP.GEU.AND P5, PT, R53, -126, PT ;  /* 0xc2fc00003500780b */ /* 0x000fe20003fae000 */
[----:B------:R-:W-:Y:S01]  /*3d10*/  FMUL R22, R20, UR5 ;  /* 0x0000000514167c20 */ /* 0x000fe20008400000 */
[----:B------:R-:W-:Y:S01]  /*3d20*/  FSETP.GEU.AND P6, PT, R52, -126, PT ;  /* 0xc2fc00003400780b */ /* 0x000fe20003fce000 */
[----:B------:R-:W-:Y:S01]  /*3d30*/  FADD R20, -R20, R13 ;  /* 0x0000000d14147221 */ /* 0x000fe20000000100 */
[----:B------:R-:W-:Y:S01]  /*3d40*/  FADD R13, R28, R17 ;  /* 0x000000111c0d7221 */ /* 0x000fe20000000000 */
[--C-:B------:R-:W-:Y:S01]  /*3d50*/  FFMA R26, R26, UR5, -R22.reuse ;  /* 0x000000051a1a7c23 */ /* 0x100fe20008000816 */
[----:B------:R-:W2:Y:S01]  /*3d60*/  MUFU.EX2 R12, R49 ;  /* 0x00000031000c7308 */ /* 0x000ea20000000800 */
[----:B---3--:R-:W-:Y:S01]  /*3d70*/  @!P3 FMUL R16, R16, R16 ;  /* 0x000000101010b220 */ /* 0x008fe20000400000 */
[--C-:B------:R-:W-:Y:S01]  /*3d80*/  FFMA R27, R27, UR5, -R22.reuse ;  /* 0x000000051b1b7c23 */ /* 0x100fe20008000816 */
[--C-:B------:R-:W-:Y:S01]  /*3d90*/  FFMA R23, R30, UR5, -R22.reuse ;  /* 0x000000051e177c23 */ /* 0x100fe20008000816 */
[----:B------:R-:W-:Y:S01]  /*3da0*/  FSETP.GEU.AND P3, PT, R26, -126, PT ;  /* 0xc2fc00001a00780b */ /* 0x000fe20003f6e000 */
[--C-:B------:R-:W-:Y:S01]  /*3db0*/  FFMA R40, R31, UR5, -R22.reuse ;  /* 0x000000051f287c23 */ /* 0x100fe20008000816 */
[--C-:B------:R-:W-:Y:S01]  /*3dc0*/  FFMA R41, R34, UR5, -R22.reuse ;  /* 0x0000000522297c23 */ /* 0x100fe20008000816 */
[----:B------:R-:W-:Y:S01]  /*3dd0*/  @!P5 FMUL R53, R53, 0.5 ;  /* 0x3f0000003535d820 */ /* 0x000fe20000400000 */
[--C-:B------:R-:W-:Y:S01]  /*3de0*/  FFMA R44, R43, UR5, -R22.reuse ;  /* 0x000000052b2c7c23 */ /* 0x100fe20008000816 */
[----:B-1----:R-:W-:Y:S01]  /*3df0*/  @!P2 FMUL R19, R19, R19 ;  /* 0x000000131313a220 */ /* 0x002fe20000400000 */
[----:B------:R-:W-:Y:S01]  /*3e00*/  FSETP.GEU.AND P2, PT, R27, -126, PT ;  /* 0xc2fc00001b00780b */ /* 0x000fe20003f4e000 */
[----:B------:R-:W-:Y:S01]  /*3e10*/  @!P6 FMUL R52, R52, 0.5 ;  /* 0x3f0000003434e820 */ /* 0x000fe20000400000 */
[----:B------:R-:W1:Y:S01]  /*3e20*/  MUFU.EX2 R18, R53 ;  /* 0x0000003500127308 */ /* 0x000e620000000800 */
[--C-:B------:R-:W-:Y:S01]  /*3e30*/  FFMA R42, R42, UR5, -R22.reuse ;  /* 0x000000052a2a7c23 */ /* 0x100fe20008000816 */
[--C-:B------:R-:W-:Y:S01]  /*3e40*/  FFMA R46, R46, UR5, -R22.reuse ;  /* 0x000000052e2e7c23 */ /* 0x100fe20008000816 */
[--C-:B------:R-:W-:Y:S01]  /*3e50*/  FFMA R47, R47, UR5, -R22.reuse ;  /* 0x000000052f2f7c23 */ /* 0x100fe20008000816 */
[--C-:B------:R-:W-:Y:S01]  /*3e60*/  FFMA R50, R50, UR5, -R22.reuse ;  /* 0x0000000532327c23 */ /* 0x100fe20008000816 */
[----:B------:R-:W-:Y:S01]  /*3e70*/  @!P3 FMUL R26, R26, 0.5 ;  /* 0x3f0000001a1ab820 */ /* 0x000fe20000400000 */
[----:B--2---:R-:W-:Y:S01]  /*3e80*/  @!P4 FMUL R12, R12, R12 ;  /* 0x0000000c0c0cc220 */ /* 0x004fe20000400000 */
[----:B------:R-:W-:Y:S01]  /*3e90*/  FSETP.GEU.AND P4, PT, R23, -126, PT ;  /* 0xc2fc00001700780b */ /* 0x000fe20003f8e000 */
[----:B------:R-:W2:Y:S01]  /*3ea0*/  MUFU.EX2 R21, R52 ;  /* 0x0000003400157308 */ /* 0x000ea20000000800 */
[--C-:B------:R-:W-:Y:S01]  /*3eb0*/  FFMA R51, R51, UR5, -R22.reuse ;  /* 0x0000000533337c23 */ /* 0x100fe20008000816 */
[----:B------:R-:W-:Y:S01]  /*3ec0*/  FFMA R54, R54, UR5, -R22 ;  /* 0x0000000536367c23 */ /* 0x000fe20008000816 */
[----:B------:R-:W-:-:S05]  /*3ed0*/  @!P2 FMUL R27, R27, 0.5 ;  /* 0x3f0000001b1ba820 */ /* 0x000fca0000400000 */
[----:B------:R3:W4:Y:S01]  /*3ee0*/  MUFU.EX2 R30, R26 ;  /* 0x0000001a001e7308 */ /* 0x0007220000000800 */
[----:B-1----:R-:W-:Y:S01]  /*3ef0*/  @!P5 FMUL R18, R18, R18 ;  /* 0x000000121212d220 */ /* 0x002fe20000400000 */
[----:B------:R-:W-:Y:S02]  /*3f00*/  FSETP.GEU.AND P5, PT, R41, -126, PT ;  /* 0xc2fc00002900780b */ /* 0x000fe40003fae000 */
[----:B------:R-:W-:-:S04]  /*3f10*/  @!P4 FMUL R23, R23, 0.5 ;  /* 0x3f0000001717c820 */ /* 0x000fc80000400000 */
[----:B------:R1:W5:Y:S01]  /*3f20*/  MUFU.EX2 R31, R27 ;  /* 0x0000001b001f7308 */ /* 0x0003620000000800 */
[----:B---3--:R-:W-:Y:S01]  /*3f30*/  FFMA R26, R35, UR5, -R22 ;  /* 0x00000005231a7c23 */ /* 0x008fe20008000816 */
[----:B--2---:R-:W-:Y:S01]  /*3f40*/  @!P6 FMUL R21, R21, R21 ;  /* 0x000000151515e220 */ /* 0x004fe20000400000 */
[----:B------:R-:W-:-:S04]  /*3f50*/  FSETP.GEU.AND P6, PT, R40, -126, PT ;  /* 0xc2fc00002800780b */ /* 0x000fc80003fce000 */
[----:B------:R-:W-:Y:S01]  /*3f60*/  @!P5 FMUL R41, R41, 0.5 ;  /* 0x3f0000002929d820 */ /* 0x000fe20000400000 */
[----:B------:R2:W3:Y:S01]  /*3f70*/  MUFU.EX2 R34, R23 ;  /* 0x0000001700227308 */ /* 0x0004e20000000800 */
[----:B----4-:R-:W-:Y:S01]  /*3f80*/  @!P3 FMUL R30, R30, R30 ;  /* 0x0000001e1e1eb220 */ /* 0x010fe20000400000 */
[----:B------:R-:W-:Y:S01]  /*3f90*/  FSETP.GEU.AND P3, PT, R26, -126, PT ;  /* 0xc2fc00001a00780b */ /* 0x000fe20003f6e000 */
[----:B-1----:R-:W-:-:S05]  /*3fa0*/  FFMA R27, R38, UR5, -R22 ;  /* 0x00000005261b7c23 */ /* 0x002fca0008000816 */
[----:B------:R-:W-:Y:S01]  /*3fb0*/  @!P6 FMUL R40, R40, 0.5 ;  /* 0x3f0000002828e820 */ /* 0x000fe20000400000 */
[----:B-----5:R-:W-:Y:S01]  /*3fc0*/  @!P2 FMUL R31, R31, R31 ;  /* 0x0000001f1f1fa220 */ /* 0x020fe20000400000 */
[----:B------:R-:W-:Y:S01]  /*3fd0*/  FSETP.GEU.AND P2, PT, R27, -126, PT ;  /* 0xc2fc00001b00780b */ /* 0x000fe20003f4e000 */
[--C-:B--2---:R-:W-:Y:S01]  /*3fe0*/  FFMA R23, R39, UR5, -R22.reuse ;  /* 0x0000000527177c23 */ /* 0x104fe20008000816 */
[----:B------:R-:W1:Y:S01]  /*3ff0*/  MUFU.EX2 R41, R41 ;  /* 0x0000002900297308 */ /* 0x000e620000000800 */
[----:B------:R-:W-:Y:S02]  /*4000*/  FFMA R22, R55, UR5, -R22 ;  /* 0x0000000537167c23 */ /* 0x000fe40008000816 */
[----:B------:R-:W-:Y:S01]  /*4010*/  @!P3 FMUL R26, R26, 0.5 ;  /* 0x3f0000001a1ab820 */ /* 0x000fe20000400000 */
[----:B---3--:R-:W-:Y:S01]  /*4020*/  @!P4 FMUL R34, R34, R34 ;  /* 0x000000222222c220 */ /* 0x008fe20000400000 */
[----:B------:R-:W-:-:S03]  /*4030*/  FSETP.GEU.AND P4, PT, R23, -126, PT ;  /* 0xc2fc00001700780b */ /* 0x000fc60003f8e000 */
[----:B------:R-:W2:Y:S03]  /*4040*/  MUFU.EX2 R35, R40 ;  /* 0x0000002800237308 */ /* 0x000ea60000000800 */
[----:B------:R-:W-:-:S05]  /*4050*/  @!P2 FMUL R27, R27, 0.5 ;  /* 0x3f0000001b1ba820 */ /* 0x000fca0000400000 */
[----:B------:R3:W4:Y:S01]  /*4060*/  MUFU.EX2 R38, R26 ;  /* 0x0000001a00267308 */ /* 0x0007220000000800 */
[----:B-1----:R-:W-:Y:S01]  /*4070*/  @!P5 FMUL R41, R41, R41 ;  /* 0x000000292929d220 */ /* 0x002fe20000400000 */
[----:B------:R-:W-:Y:S01]  /*4080*/  FSETP.GEU.AND P5, PT, R44, -126, PT ;  /* 0xc2fc00002c00780b */ /* 0x000fe20003fae000 */
[----:B------:R-:W-:-:S05]  /*4090*/  @!P4 FMUL R23, R23, 0.5 ;  /* 0x3f0000001717c820 */ /* 0x000fca0000400000 */
[----:B------:R-:W1:Y:S01]  /*40a0*/  MUFU.EX2 R39, R27 ;  /* 0x0000001b00277308 */ /* 0x000e620000000800 */
[----:B--2---:R-:W-:Y:S01]  /*40b0*/  @!P6 FMUL R35, R35, R35 ;  /* 0x000000232323e220 */ /* 0x004fe20000400000 */
[----:B------:R-:W-:Y:S01]  /*40c0*/  FSETP.GEU.AND P6, PT, R42, -126, PT ;  /* 0xc2fc00002a00780b */ /* 0x000fe20003fce000 */
[----:B---3--:R-:W-:-:S04]  /*40d0*/  FADD R26, R36, R21 ;  /* 0x00000015241a7221 */ /* 0x008fc80000000000 */
[----:B------:R-:W-:Y:S01]  /*40e0*/  @!P5 FMUL R44, R44, 0.5 ;  /* 0x3f0000002c2cd820 */ /* 0x000fe20000400000 */
[----:B------:R2:W3:Y:S01]  /*40f0*/  MUFU.EX2 R40, R23 ;  /* 0x0000001700287308 */ /* 0x0004e20000000800 */
[----:B----4-:R-:W-:Y:S01]  /*4100*/  @!P3 FMUL R38, R38, R38 ;  /* 0x000000262626b220 */ /* 0x010fe20000400000 */
[----:B------:R-:W-:Y:S01]  /*4110*/  FSETP.GEU.AND P3, PT, R46, -126, PT ;  /* 0xc2fc00002e00780b */ /* 0x000fe20003f6e000 */
[----:B------:R-:W-:-:S04]  /*4120*/  FADD R26, R13, R26 ;  /* 0x0000001a0d1a7221 */ /* 0x000fc80000000000 */
[----:B------:R-:W-:Y:S01]  /*4130*/  @!P6 FMUL R42, R42, 0.5 ;  /* 0x3f0000002a2ae820 */ /* 0x000fe20000400000 */
[----:B------:R-:W4:Y:S01]  /*4140*/  MUFU.EX2 R44, R44 ;  /* 0x0000002c002c7308 */ /* 0x000f220000000800 */
[----:B-1----:R-:W-:Y:S01]  /*4150*/  @!P2 FMUL R39, R39, R39 ;  /* 0x000000272727a220 */ /* 0x002fe20000400000 */
[----:B------:R-:W-:Y:S01]  /*4160*/  FSETP.GEU.AND P2, PT, R47, -126, PT ;  /* 0xc2fc00002f00780b */ /* 0x000fe20003f4e000 */
[----:B--2---:R-:W-:-:S04]  /*4170*/  FADD R23, R37, R18 ;  /* 0x0000001225177221 */ /* 0x004fc80000000000 */
[----:B------:R-:W-:Y:S01]  /*4180*/  @!P3 FMUL R46, R46, 0.5 ;  /* 0x3f0000002e2eb820 */ /* 0x000fe20000400000 */
[----:B------:R-:W1:Y:S01]  /*4190*/  MUFU.EX2 R43, R42 ;  /* 0x0000002a002b7308 */ /* 0x000e620000000800 */
[----:B---3--:R-:W-:Y:S01]  /*41a0*/  @!P4 FMUL R40, R40, R40 ;  /* 0x000000282828c220 */ /* 0x008fe20000400000 */
[----:B------:R-:W-:-:S05]  /*41b0*/  FSETP.GEU.AND P4, PT, R50, -126, PT ;  /* 0xc2fc00003200780b */ /* 0x000fca0003f8e000 */
[----:B------:R-:W-:Y:S01]  /*41c0*/  @!P2 FMUL R47, R47, 0.5 ;  /* 0x3f0000002f2fa820 */ /* 0x000fe20000400000 */
[----:B------:R2:W3:Y:S01]  /*41d0*/  MUFU.EX2 R45, R46 ;  /* 0x0000002e002d7308 */ /* 0x0004e20000000800 */
[----:B----4-:R-:W-:Y:S01]  /*41e0*/  @!P5 FMUL R44, R44, R44 ;  /* 0x0000002c2c2cd220 */ /* 0x010fe20000400000 */
[----:B------:R-:W-:-:S05]  /*41f0*/  FSETP.GEU.AND P5, PT, R54, -126, PT ;  /* 0xc2fc00003600780b */ /* 0x000fca0003fae000 */
[----:B------:R-:W-:Y:S01]  /*4200*/  @!P4 FMUL R50, R50, 0.5 ;  /* 0x3f0000003232c820 */ /* 0x000fe20000400000 */
[----:B------:R-:W4:Y:S01]  /*4210*/  MUFU.EX2 R42, R47 ;  /* 0x0000002f002a7308 */ /* 0x000f220000000800 */
[----:B-1----:R-:W-:Y:S01]  /*4220*/  @!P6 FMUL R43, R43, R43 ;  /* 0x0000002b2b2be220 */ /* 0x002fe20000400000 */
[----:B------:R-:W-:Y:S01]  /*4230*/  FSETP.GEU.AND P6, PT, R51, -126, PT ;  /* 0xc2fc00003300780b */ /* 0x000fe20003fce000 */
[----:B--2---:R-:W-:Y:S01]  /*4240*/  FMUL R46, R20, UR5 ;  /* 0x00000005142e7c20 */ /* 0x004fe20008400000 */
[----:B------:R-:W-:-:S03]  /*4250*/  FADD R20, R33, R12 ;  /* 0x0000000c21147221 */ /* 0x000fc60000000000 */
[----:B------:R-:W-:Y:S01]  /*4260*/  @!P5 FMUL R54, R54, 0.5 ;  /* 0x3f0000003636d820 */ /* 0x000fe20000400000 */
[----:B------:R-:W1:Y:S01]  /*4270*/  MUFU.EX2 R50, R50 ;  /* 0x0000003200327308 */ /* 0x000e620000000800 */
[----:B---3--:R-:W-:Y:S01]  /*4280*/  @!P3 FMUL R45, R45, R45 ;  /* 0x0000002d2d2db220 */ /* 0x008fe20000400000 */
[----:B------:R-:W-:Y:S01]  /*4290*/  FSETP.GEU.AND P3, PT, R22, -126, PT ;  /* 0xc2fc00001600780b */ /* 0x000fe20003f6e000 */
[----:B------:R-:W-:Y:S01]  /*42a0*/  FADD R27, R11, R20 ;  /* 0x000000140b1b7221 */ /* 0x000fe20000000000 */
[----:B------:R-:W-:Y:S01]  /*42b0*/  FADD R20, R29, R16 ;  /* 0x000000101d147221 */ /* 0x000fe20000000000 */
[----:B------:R-:W-:Y:S01]  /*42c0*/  FADD R11, R24, R15 ;  /* 0x0000000f180b7221 */ /* 0x000fe20000000000 */
[----:B------:R-:W-:Y:S01]  /*42d0*/  FADD R48, R34, R45 ;  /* 0x0000002d22307221 */ /* 0x000fe20000000000 */
[----:B------:R-:W-:Y:S01]  /*42e0*/  @!P6 FMUL R51, R51, 0.5 ;  /* 0x3f0000003333e820 */ /* 0x000fe20000400000 */
[----:B------:R-:W2:Y:S01]  /*42f0*/  MUFU.EX2 R54, R54 ;  /* 0x0000003600367308 */ /* 0x000ea20000000800 */
[----:B----4-:R-:W-:Y:S01]  /*4300*/  @!P2 FMUL R42, R42, R42 ;  /* 0x0000002a2a2aa220 */ /* 0x010fe20000400000 */
[----:B------:R-:W-:Y:S01]  /*4310*/  FSETP.GEU.AND P2, PT, R10, -126, PT ;  /* 0xc2fc00000a00780b */ /* 0x000fe20003f4e000 */
[----:B------:R-:W-:Y:S01]  /*4320*/  FADD R20, R20, R23 ;  /* 0x0000001714147221 */ /* 0x000fe20000000000 */
[----:B------:R-:W-:Y:S01]  /*4330*/  FADD R23, R31, R44 ;  /* 0x0000002c1f177221 */ /* 0x000fe20000000000 */
[----:B------:R-:W-:Y:S01]  /*4340*/  FADD R49, R35, R42 ;  /* 0x0000002a23317221 */ /* 0x000fe20000000000 */
[----:B------:R-:W-:Y:S01]  /*4350*/  F2FP.F16.F32.PACK_AB R24, R25, R24 ;  /* 0x000000181918723e */ /* 0x000fe200000000ff */
[----:B------:R-:W-:Y:S01]  /*4360*/  @!P3 FMUL R22, R22, 0.5 ;  /* 0x3f0000001616b820 */ /* 0x000fe20000400000 */
[----:B------:R-:W3:Y:S01]  /*4370*/  MUFU.EX2 R51, R51 ;  /* 0x0000003300337308 */ /* 0x000ee20000000800 */
[----:B-1----:R-:W-:Y:S01]  /*4380*/  @!P4 FMUL R50, R50, R50 ;  /* 0x000000323232c220 */ /* 0x002fe20000400000 */
[----:B------:R-:W-:Y:S01]  /*4390*/  FSETP.GEU.AND P4, PT, R46, -126, PT ;  /* 0xc2fc00002e00780b */ /* 0x000fe20003f8e000 */
[----:B------:R-:W-:Y:S01]  /*43a0*/  FADD R20, R27, R20 ;  /* 0x000000141b147221 */ /* 0x000fe20000000000 */
[----:B------:R-:W-:Y:S01]  /*43b0*/  F2FP.F16.F32.PACK_AB R25, R31, R30 ;  /* 0x0000001e1f19723e */ /* 0x000fe200000000ff */
[----:B------:R-:W-:Y:S01]  /*43c0*/  FADD R53, R41, R50 ;  /* 0x0000003229357221 */ /* 0x000fe20000000000 */
[----:B------:R-:W-:Y:S01]  /*43d0*/  F2FP.F16.F32.PACK_AB R27, R35, R34 ;  /* 0x00000022231b723e */ /* 0x000fe200000000ff */
[----:B------:R-:W-:Y:S01]  /*43e0*/  @!P2 FMUL R10, R10, 0.5 ;  /* 0x3f0000000a0aa820 */ /* 0x000fe20000400000 */
[----:B------:R1:W4:Y:S01]  /*43f0*/  MUFU.EX2 R47, R22 ;  /* 0x00000016002f7308 */ /* 0x0003220000000800 */
[----:B--2---:R-:W-:Y:S01]  /*4400*/  @!P5 FMUL R54, R54, R54 ;  /* 0x000000363636d220 */ /* 0x004fe20000400000 */
[----:B------:R-:W-:-:S02]  /*4410*/  F2FP.F16.F32.PACK_AB R31, R42, R45 ;  /* 0x0000002d2a1f723e */ /* 0x000fc400000000ff */
[----:B------:R-:W-:Y:S01]  /*4420*/  F2FP.F16.F32.PACK_AB R34, R37, R36 ;  /* 0x000000242522723e */ /* 0x000fe200000000ff */
[----:B------:R-:W-:Y:S01]  /*4430*/  FADD R55, R39, R54 ;  /* 0x0000003627377221 */ /* 0x000fe20000000000 */
[----:B------:R-:W-:Y:S01]  /*4440*/  F2FP.F16.F32.PACK_AB R35, R40, R39 ;  /* 0x000000272823723e */ /* 0x000fe200000000ff */
[----:B------:R-:W-:Y:S01]  /*4450*/  @!P4 FMUL R46, R46, 0.5 ;  /* 0x3f0000002e2ec820 */ /* 0x000fe20000400000 */
[----:B------:R-:W2:Y:S01]  /*4460*/  MUFU.EX2 R10, R10 ;  /* 0x0000000a000a7308 */ /* 0x000ea20000000800 */
[----:B-1----:R-:W-:Y:S01]  /*4470*/  FADD R22, R32, R19 ;  /* 0x0000001320167221 */ /* 0x002fe20000000000 */
[----:B---3--:R-:W-:Y:S01]  /*4480*/  @!P6 FMUL R51, R51, R51 ;  /* 0x000000333333e220 */ /* 0x008fe20000400000 */
[----:B------:R-:W-:Y:S01]  /*4490*/  FADD R55, R48, R55 ;  /* 0x0000003730377221 */ /* 0x000fe20000000000 */
[----:B------:R-:W-:Y:S01]  /*44a0*/  F2FP.F16.F32.PACK_AB R32, R33, R32 ;  /* 0x000000202120723e */ /* 0x000fe200000000ff */
[----:B------:R-:W-:Y:S01]  /*44b0*/  FADD R11, R11, R22 ;  /* 0x000000160b0b7221 */ /* 0x000fe20000000000 */
[----:B------:R-:W-:Y:S01]  /*44c0*/  FADD R52, R38, R51 ;  /* 0x0000003326347221 */ /* 0x000fe20000000000 */
[----:B------:R-:W-:Y:S01]  /*44d0*/  FADD R22, R30, R43 ;  /* 0x0000002b1e167221 */ /* 0x000fe20000000000 */
[----:B------:R-:W1:Y:S01]  /*44e0*/  MUFU.EX2 R13, R46 ;  /* 0x0000002e000d7308 */ /* 0x000e620000000800 */
[----:B----4-:R-:W-:Y:S01]  /*44f0*/  @!P3 FMUL R47, R47, R47 ;  /* 0x0000002f2f2fb220 */ /* 0x010fe20000400000 */
[----:B------:R-:W-:Y:S01]  /*4500*/  FADD R11, R11, R26 ;  /* 0x0000001a0b0b7221 */ /* 0x000fe20000000000 */
[----:B------:R-:W-:Y:S01]  /*4510*/  FADD R23, R23, R52 ;  /* 0x0000003417177221 */ /* 0x000fe20000000000 */
[----:B------:R-:W-:Y:S01]  /*4520*/  FADD R22, R22, R53 ;  /* 0x0000003516167221 */ /* 0x000fe20000000000 */
[----:B------:R-:W-:Y:S01]  /*4530*/  FADD R112, R40, R47 ;  /* 0x0000002f28707221 */ /* 0x000fe20000000000 */
[----:B------:R-:W-:Y:S01]  /*4540*/  FADD R11, R11, R20 ;  /* 0x000000140b0b7221 */ /* 0x000fe20000000000 */
[----:B------:R-:W-:Y:S01]  /*4550*/  F2FP.F16.F32.PACK_AB R26, R29, R28 ;  /* 0x0000001c1d1a723e */ /* 0x000fe200000000ff */
[----:B------:R-:W-:Y:S01]  /*4560*/  FADD R22, R22, R55 ;  /* 0x0000003716167221 */ /* 0x000fe20000000000 */
[----:B------:R-:W-:Y:S01]  /*4570*/  FADD R112, R49, R112 ;  /* 0x0000007031707221 */ /* 0x000fe20000000000 */
[----:B--2---:R-:W-:Y:S01]  /*4580*/  @!P2 FMUL R10, R10, R10 ;  /* 0x0000000a0a0aa220 */ /* 0x004fe20000400000 */
[----:B------:R-:W-:-:S02]  /*4590*/  F2FP.F16.F32.PACK_AB R29, R44, R43 ;  /* 0x0000002b2c1d723e */ /* 0x000fc400000000ff */
[----:B------:R-:W-:Y:S01]  /*45a0*/  FADD R23, R23, R112 ;  /* 0x0000007017177221 */ /* 0x000fe20000000000 */
[----:B------:R-:W-:Y:S01]  /*45b0*/  FFMA R7, R10, R7, R11 ;  /* 0x000000070a077223 */ /* 0x000fe2000000000b */
[----:B------:R-:W-:Y:S01]  /*45c0*/  SHF.L.U32 R11, R3, 0x1f, RZ ;  /* 0x0000001f030b7819 */ /* 0x000fe200000006ff */
[-C--:B------:R-:W-:Y:S01]  /*45d0*/  FMUL R104, R104, R10.reuse ;  /* 0x0000000a68687220 */ /* 0x080fe20000400000 */
[----:B------:R-:W-:Y:S01]  /*45e0*/  FADD R22, R22, R23 ;  /* 0x0000001716167221 */ /* 0x000fe20000000000 */
[----:B-1----:R-:W-:Y:S01]  /*45f0*/  @!P4 FMUL R13, R13, R13 ;  /* 0x0000000d0d0dc220 */ /* 0x002fe20000400000 */
[----:B------:R1:W2:Y:S01]  /*4600*/  SYNCS.PHASECHK.TRANS64.TRYWAIT P2, [UR6+0x18800], R11 ;  /* 0x0188000bff0075a7 */ /* 0x0002a20008040146 */
[-C--:B------:R-:W-:Y:S01]  /*4610*/  FMUL R105, R105, R10.reuse ;  /* 0x0000000a69697220 */ /* 0x080fe20000400000 */
[----:B------:R-:W-:Y:S01]  /*4620*/  FMUL R108, R108, R10 ;  /* 0x0000000a6c6c7220 */ /* 0x000fe20000400000 */
[----:B------:R-:W-:Y:S01]  /*4630*/  FFMA R8, R13, R8, R22 ;  /* 0x000000080d087223 */ /* 0x000fe20000000016 */
[-C--:B------:R-:W-:Y:S01]  /*4640*/  FMUL R109, R109, R10.reuse ;  /* 0x0000000a6d6d7220 */ /* 0x080fe20000400000 */
        /* <DEDUP_REMOVED lines=23> */
[----:B------:R-:W-:Y:S01]  /*47c0*/  FMUL R61, R61, R10 ;  /* 0x0000000a3d3d7220 */ /* 0x000fe20000400000 */
        /* <DEDUP_REMOVED lines=28> */
[----:B------:R-:W-:-:S02]  /*4990*/  F2FP.F16.F32.PACK_AB R33, R38, R41 ;  /* 0x000000292621723e */ /* 0x000fc400000000ff */
[----:B------:R-:W-:Y:S02]  /*49a0*/  F2FP.F16.F32.PACK_AB R28, R14, R15 ;  /* 0x0000000f0e1c723e */ /* 0x000fe400000000ff */
[----:B------:R-:W-:Y:S02]  /*49b0*/  F2FP.F16.F32.PACK_AB R30, R16, R17 ;  /* 0x00000011101e723e */ /* 0x000fe400000000ff */
[----:B------:R-:W-:Y:S02]  /*49c0*/  F2FP.F16.F32.PACK_AB R44, R12, R19 ;  /* 0x000000130c2c723e */ /* 0x000fe400000000ff */
[----:B------:R-:W-:Y:S02]  /*49d0*/  F2FP.F16.F32.PACK_AB R45, R51, R50 ;  /* 0x00000032332d723e */ /* 0x000fe400000000ff */
[----:B------:R-:W-:Y:S01]  /*49e0*/  F2FP.F16.F32.PACK_AB R46, R18, R21 ;  /* 0x00000015122e723e */ /* 0x000fe200000000ff */
[----:B-12---:R-:W-:Y:S06]  /*49f0*/  @!P0 BRA `(.L_x_27) ;  /* 0x0000000000048947 */ /* 0x006fec0003800000 */
[----:B------:R-:W-:Y:S01]  /*4a00*/  BPT.TRAP 0x1 ;  /* 0x000000040000795c */ /* 0x000fe20000300000 */
.L_x_27:
[----:B------:R-:W-:Y:S05]  /*4a10*/  @P2 BRA `(.L_x_28) ;  /* 0x0000000000082947 */ /* 0x000fea0003800000 */
[----:B------:R-:W1:Y:S02]  /*4a20*/  SYNCS.PHASECHK.TRANS64.TRYWAIT P2, [UR6+0x18800], R11 ;  /* 0x0188000bff0075a7 */ /* 0x000e640008040146 */
[----:B-1----:R-:W-:Y:S05]  /*4a30*/  @!P2 BRA `(.L_x_29) ;  /* 0x0000007000a8a947 */ /* 0x002fea0003800000 */
.L_x_28:
[----:B------:R-:W-:Y:S01]  /*4a40*/  UIMAD UR6, UR4, 0x380, UR40 ;  /* 0x00000380040678a4 */ /* 0x000fe2000f8e0228 */
[----:B------:R-:W-:Y:S01]  /*4a50*/  WARPGROUP.ARRIVE ;  /* 0x00000000000079c5 */ /* 0x000fe20000000000 */
[----:B------:R-:W-:Y:S01]  /*4a60*/  UMOV UR7, 0xc0000010 ;  /* 0xc000001000077882 */ /* 0x000fe20000000000 */
[----:B------:R-:W-:Y:S01]  /*4a70*/  UMOV UR11, 0xc0000010 ;  /* 0xc0000010000b7882 */ /* 0x000fe20000000000 */
[----:B------:R-:W-:Y:S01]  /*4a80*/  UIADD3 UR10, UR6, 0x80, URZ ;  /* 0x00000080060a7890 */ /* 0x000fe2000fffe03f */
[----:B------:R-:W-:Y:S01]  /*4a90*/  F2FP.F16.F32.PACK_AB R47, R47, R54 ;  /* 0x000000362f2f723e */ /* 0x000fe200000000ff */
[----:B------:R-:W-:Y:S01]  /*4aa0*/  UIADD3 UR14, UR6, 0x100, URZ ;  /* 0x00000100060e7890 */ /* 0x000fe2000fffe03f */
[----:B------:R-:W-:Y:S02]  /*4ab0*/  UMOV UR15, 0xc0000010 ;  /* 0xc0000010000f7882 */ /* 0x000fe40000000000 */
[----:B------:R-:W-:Y:S01]  /*4ac0*/  HGMMA.64x16x16.F32 R104, R24, gdesc[UR4].tnspB, R104, gsb0 ;  /* 0x4020000418687df0 */ /* 0x000fe20008000868 */
[----:B------:R-:W-:Y:S01]  /*4ad0*/  UIADD3 UR18, UR6, 0x180, URZ ;  /* 0x0000018006127890 */ /* 0x000fe2000fffe03f */
[----:B------:R-:W-:Y:S01]  /*4ae0*/  UMOV UR19, 0xc0000010 ;  /* 0xc000001000137882 */ /* 0x000fe20000000000 */
[----:B------:R-:W-:Y:S01]  /*4af0*/  UIADD3 UR22, UR6, 0x200, URZ ;  /* 0x0000020006167890 */ /* 0x000fe2000fffe03f */
[----:B------:R-:W-:Y:S01]  /*4b00*/  UMOV UR23, 0xc0000010 ;  /* 0xc000001000177882 */ /* 0x000fe20000000000 */
[----:B------:R-:W-:Y:S01]  /*4b10*/  UMOV UR7, 0xc0000010 ;  /* 0xc000001000077882 */ /* 0x000fe20000000000 */
[----:B------:R-:W-:-:S02]  /*4b20*/  WARPGROUP.DEPBAR.LE gsb0, 0x0 ;  /* 0x00008000000079c5 */ /* 0x000fc40000010000 */
        /* <DEDUP_REMOVED lines=109> */
[----:B------:R-:W-:Y:S01]  /*5200*/  UIADD3 UR6, UR6, 0x360, URZ ;  /* 0x0000036006067890 */ /* 0x000fe2000fffe03f */
        /* <DEDUP_REMOVED lines=18> */
.L_x_30:
[----:B------:R-:W-:-:S04]  /*5330*/  ULEA UR6, UR43, UR36, 0x3 ;  /* 0x000000242b067291 */ /* 0x000fc8000f8e183f */
[----:B------:R-:W-:-:S04]  /*5340*/  UIADD3 UR6, UR6, 0x18828, URZ ;  /* 0x0001882806067890 */ /* 0x000fc8000fffe03f */
[----:B------:R-:W-:-:S09]  /*5350*/  UPRMT UR6, URZ, 0x654, UR6 ;  /* 0x000006543f067896 */ /* 0x000fd20008000006 */
[----:B------:R-:W-:Y:S01]  /*5360*/  SYNCS.ARRIVE.TRANS64.RED.A1T0 RZ, [UR6], RZ ;  /* 0x000000ffffff79a7 */ /* 0x000fe20008100406 */
[----:B------:R-:W-:Y:S05]  /*5370*/  @P1 BRA `(.L_x_31) ;  /* 0x0000000000041947 */ /* 0x000fea0003800000 */
[----:B------:R-:W-:Y:S01]  /*5380*/  BPT.TRAP 0x1 ;  /* 0x000000040000795c */ /* 0x000fe20000300000 */
.L_x_31:
[----:B------:R-:W-:-:S04]  /*5390*/  UIADD3 UR43, UR43, 0x1, URZ ;  /* 0x000000012b2b7890 */ /* 0x000fc8000fffe03f */
[----:B------:R-:W-:-:S04]  /*53a0*/  UISETP.NE.AND UP0, UPT, UR43, 0x5, UPT ;  /* 0x000000052b00788c */ /* 0x000fc8000bf05270 */
[----:B------:R-:W-:Y:S01]  /*53b0*/  USEL UR43, UR43, URZ, UP0 ;  /* 0x0000003f2b2b7287 */ /* 0x000fe20008000000 */
[----:B------:R-:W-:Y:S11]  /*53c0*/  @!P0 BRA `(.L_x_32) ;  /* 0x0000000000048947 */ /* 0x000ff60003800000 */
[----:B------:R-:W-:Y:S01]  /*53d0*/  BPT.TRAP 0x1 ;  /* 0x000000040000795c */ /* 0x000fe20000300000 */
.L_x_32:
[----:B------:R-:W-:-:S04]  /*53e0*/  ULEA UR6, UR43, UR36, 0x3 ;  /* 0x000000242b067291 */ /* 0x000fc8000f8e183f */
[----:B------:R-:W-:-:S04]  /*53f0*/  UIADD3 UR6, UR6, 0x18828, URZ ;  /* 0x0001882806067890 */ /* 0x000fc8000fffe03f */
[----:B------:R-:W-:-:S09]  /*5400*/  UPRMT UR6, URZ, 0x654, UR6 ;  /* 0x000006543f067896 */ /* 0x000fd20008000006 */
[----:B------:R-:W-:Y:S01]  /*5410*/  SYNCS.ARRIVE.TRANS64.RED.A1T0 RZ, [UR6], RZ ;  /* 0x000000ffffff79a7 */ /* 0x000fe20008100406 */
[----:B------:R-:W-:Y:S05]  /*5420*/  @P1 BRA `(.L_x_33) ;  /* 0x0000000000041947 */ /* 0x000fea0003800000 */
[----:B------:R-:W-:Y:S01]  /*5430*/  BPT.TRAP 0x1 ;  /* 0x000000040000795c */ /* 0x000fe20000300000 */
.L_x_33:
[----:B------:R-:W-:Y:S01]  /*5440*/  UIADD3 UR4, UR4, 0x1, URZ ;  /* 0x0000000104047890 */ /* 0x000fe2000fffe03f */
[----:B------:R-:W-:Y:S01]  /*5450*/  ISETP.GT.AND P2, PT, R9, 0x1, PT ;  /* 0x000000010900780c */ /* 0x000fe20003f44270 */
[----:B------:R-:W-:Y:S01]  /*5460*/  UIADD3 UR43, UR43, 0x1, URZ ;  /* 0x000000012b2b7890 */ /* 0x000fe2000fffe03f */
[----:B------:R-:W-:Y:S01]  /*5470*/  IADD3 R5, R5, 0x40, RZ ;  /* 0x0000004005057810 */ /* 0x000fe20007ffe0ff */
[----:B------:R-:W-:Y:S01]  /*5480*/  UISETP.NE.AND UP2, UPT, UR4, 0x5, UPT ;  /* 0x000000050400788c */ /* 0x000fe2000bf45270 */
[----:B-1----:R-:W-:Y:S01]  /*5490*/  VIADD R10, R9, 0xffffffff ;  /* 0xffffffff090a7836 */ /* 0x002fe20000000000 */
[----:B------:R-:W-:Y:S01]  /*54a0*/  UISETP.NE.AND UP0, UPT, UR43, 0x5, UPT ;  /* 0x000000052b00788c */ /* 0x000fe2000bf05270 */
[----:B------:R-:W-:Y:S01]  /*54b0*/  MOV R11, R4 ;  /* 0x00000004000b7202 */ /* 0x000fe20000000f00 */
[----:B------:R-:W-:Y:S01]  /*54c0*/  USEL UR6, URZ, 0x1, UP2 ;  /* 0x000000013f067887 */ /* 0x000fe20009000000 */
[----:B------:R-:W-:Y:S01]  /*54d0*/  MOV R13, R6 ;  /* 0x00000006000d7202 */ /* 0x000fe20000000f00 */
[----:B------:R-:W-:-:S02]  /*54e0*/  USEL UR43, UR43, URZ, UP0 ;  /* 0x0000003f2b2b7287 */ /* 0x000fc40008000000 */
[----:B------:R-:W-:Y:S02]  /*54f0*/  USEL UR41, UR4, URZ, UP2 ;  /* 0x0000003f04297287 */ /* 0x000fe40009000000 */
[----:B------:R-:W-:Y:S01]  /*5500*/  LOP3.LUT R12, R3, UR6, RZ, 0x3c, !PT ;  /* 0x00000006030c7c12 */ /* 0x000fe2000f8e3cff */
[----:B------:R-:W-:Y:S09]  /*5510*/  @P2 BRA `(.L_x_34) ;  /* 0xffffffdc005c2947 */ /* 0x000ff2000383ffff */
.L_x_23:
[----:B------:R-:W-:-:S13]  /*5520*/  ISETP.GE.AND P2, PT, R9, RZ, PT ;  /* 0x000000ff0900720c */ /* 0x000fda0003f46270 */
[----:B------:R-:W-:Y:S05]  /*5530*/  @!P2 BRA `(.L_x_35) ;  /* 0x00000028000ca947 */ /* 0x000fea0003800000 */
[----:B------:R-:W-:Y:S01]  /*5540*/  VIADD R9, R9, 0x1 ;  /* 0x0000000109097836 */ /* 0x000fe20000000000 */
[----:B------:R-:W-:Y:S01]  /*5550*/  MOV R11, R4 ;  /* 0x00000004000b7202 */ /* 0x000fe20000000f00 */
[----:B------:R-:W-:Y:S01]  /*5560*/  ULDC UR22, c[0x0][0x604] ;  /* 0x0001810000167ab9 */ /* 0x000fe20000000800 */
[----:B------:R-:W-:-:S07]  /*5570*/  MOV R10, R6 ;  /* 0x00000006000a7202 */ /* 0x000fce0000000f00 */
.L_x_46:
[----:B------:R-:W-:Y:S05]  /*5580*/  @!P0 BRA `(.L_x_36) ;  /* 0x0000000000048947 */ /* 0x000fea0003800000 */
[----:B------:R-:W-:Y:S01]  /*5590*/  BPT.TRAP 0x1 ;  /* 0x000000040000795c */ /* 0x000fe20000300000 */
.L_x_36:
[----:B------:R-:W-:Y:S01]  /*55a0*/  ULEA UR4, UR41, UR36, 0x3 ;  /* 0x0000002429047291 */ /* 0x000fe2000f8e183f */
[----:B------:R-:W-:-:S08]  /*55b0*/  SHF.L.U32 R3, R12, 0x1f, RZ ;  /* 0x0000001f0c037819 */ /* 0x000fd000000006ff */
[----:B------:R-:W1:Y:S02]  /*55c0*/  SYNCS.PHASECHK.TRANS64.TRYWAIT P2, [UR4+0x18800], R3 ;  /* 0x01880003ff0075a7 */ /* 0x000e640008040144 */
[----:B-1----:R-:W-:Y:S05]  /*55d0*/  @!P2 BRA `(.L_x_37) ;  /* 0x0000006400d8a947 */ /* 0x002fea0003800000 */
.L_x_116:
[----:B------:R-:W-:Y:S01]  /*55e0*/  UIMAD UR18, UR41, 0x380, UR42 ;  /* 0x00000380291278a4 */ /* 0x000fe2000f8e022a */
[----:B------:R-:W-:Y:S01]  /*55f0*/  WARPGROUP.ARRIVE ;  /* 0x00000000000079c5 */ /* 0x000fe20000000000 */
[----:B------:R-:W-:Y:S01]  /*5600*/  UMOV UR4, UR20 ;  /* 0x0000001400047c82 */ /* 0x000fe20008000000 */
[----:B------:R-:W-:Y:S01]  /*5610*/  UMOV UR5, UR21 ;  /* 0x0000001500057c82 */ /* 0x000fe20008000000 */
[----:B------:R-:W-:Y:S01]  /*5620*/  UMOV UR7, 0xc0000010 ;  /* 0xc000001000077882 */ /* 0x000fe20000000000 */
[----:B------:R-:W-:Y:S02]  /*5630*/  UIADD3 UR10, UR18, 0x200, URZ ;  /* 0x00000200120a7890 */ /* 0x000fe4000fffe03f */
[----:B------:R-:W-:Y:S01]  /*5640*/  UMOV UR6, UR18 ;  /* 0x0000001200067c82 */ /* 0x000fe20008000000 */
[----:B------:R-:W-:Y:S01]  /*5650*/  UMOV UR11, 0xc0000010 ;  /* 0xc0000010000b7882 */ /* 0x000fe20000000000 */
[----:B------:R-:W-:Y:S01]  /*5660*/  HGMMA.64x64x16.F32 R24, gdesc[UR4], RZ, !UPT, gsb0 ;  /* 0x00e00000041879f0 */ /* 0x000fe2000c0008ff */
[----:B------:R-:W-:Y:S01]  /*5670*/  UIADD3 UR6, UR18, 0x80, URZ ;  /* 0x0000008012067890 */ /* 0x000fe2000fffe03f */
[----:B------:R-:W-:Y:S01]  /*5680*/  UMOV UR4, UR24 ;  /* 0x0000001800047c82 */ /* 0x000fe20008000000 */
[----:B------:R-:W-:Y:S01]  /*5690*/  UMOV UR5, UR25 ;  /* 0x0000001900057c82 */ /* 0x000fe20008000000 */
[----:B------:R-:W-:Y:S01]  /*56a0*/  UMOV UR7, 0xc0000010 ;  /* 0xc000001000077882 */ /* 0x000fe20000000000 */
[----:B------:R-:W-:Y:S01]  /*56b0*/  UIADD3 UR14, UR18, 0x280, URZ ;  /* 0x00000280120e7890 */ /* 0x000fe2000fffe03f */
[----:B------:R-:W-:Y:S01]  /*56c0*/  UMOV UR15, 0xc0000010 ;  /* 0xc0000010000f7882 */ /* 0x000fe20000000000 */
[----:B------:R-:W-:Y:S01]  /*56d0*/  UMOV UR19, 0xc0000010 ;  /* 0xc000001000137882 */ /* 0x000fe20000000000 */
[----:B------:R-:W-:-:S02]  /*56e0*/  WARPGROUP.DEPBAR.LE gsb0, 0x0 ;  /* 0x00008000000079c5 */ /* 0x000fc40000010000 */
[----:B------:R-:W-:-:S06]  /*56f0*/  WARPGROUP.ARRIVE ;  /* 0x00000000000079c5 */ /* 0x000fcc0000000000 */
[----:B------:R-:W-:Y:S01]  /*5700*/  HGMMA.64x64x16.F32 R24, gdesc[UR4], R24, gsb0 ;  /* 0x00e00000041879f0 */ /* 0x000fe20008000818 */
[----:B------:R-:W-:Y:S01]  /*5710*/  UIADD3 UR6, UR18, 0x100, URZ ;  /* 0x0000010012067890 */ /* 0x000fe2000fffe03f */
[----:B------:R-:W-:Y:S01]  /*5720*/  UMOV UR4, UR28 ;  /* 0x0000001c00047c82 */ /* 0x000fe20008000000 */
[----:B------:R-:W-:Y:S01]  /*5730*/  UMOV UR5, UR29 ;  /* 0x0000001d00057c82 */ /* 0x000fe20008000000 */
[----:B------:R-:W-:Y:S01]  /*5740*/  UMOV UR7, 0xc0000010 ;  /* 0xc000001000077882 */ /* 0x000fe20000000000 */
[----:B------:R-:W-:Y:S02]  /*5750*/  WARPGROUP.DEPBAR.LE gsb0, 0x0 ;  /* 0x00008000000079c5 */ /* 0x000fe40000010000 */
[----:B------:R-:W-:-:S06]  /*5760*/  WARPGROUP.ARRIVE ;  /* 0x00000000000079c5 */ /* 0x000fcc0000000000 */
[----:B------:R-:W-:Y:S01]  /*5770*/  HGMMA.64x64x16.F32 R24, gdesc[UR4], R24, gsb0 ;  /* 0x00e00000041879f0 */ /* 0x000fe20008000818 */
[----:B------:R-:W-:Y:S01]  /*5780*/  UIADD3 UR6, UR18, 0x180, URZ ;  /* 0x0000018012067890 */ /* 0x000fe2000fffe03f */
[----:B------:R-:W-:Y:S01]  /*5790*/  UMOV UR4, UR32 ;  /* 0x0000002000047c82 */ /* 0x000fe20008000000 */
[----:B------:R-:W-:Y:S01]  /*57a0*/  UMOV UR5, UR33 ;  /* 0x0000002100057c82 */ /* 0x000fe20008000000 */
[----:B------:R-:W-:Y:S01]  /*57b0*/  UMOV UR7, 0xc0000010 ;  /* 0xc000001000077882 */ /* 0x000fe20000000000 */
[----:B------:R-:W-:Y:S01]  /*57c0*/  UIADD3 UR18, UR18, 0x300, URZ ;  /* 0x0000030012127890 */ /* 0x000fe2000fffe03f */
[----:B------:R-:W-:Y:S02]  /*57d0*/  WARPGROUP.DEPBAR.LE gsb0, 0x0 ;  /* 0x00008000000079c5 */ /* 0x000fe40000010000 */
[----:B------:R-:W-:-:S06]  /*57e0*/  WARPGROUP.ARRIVE ;  /* 0x00000000000079c5 */ /* 0x000fcc0000000000 */
[----:B------:R-:W-:Y:S01]  /*57f0*/  HGMMA.64x64x16.F32 R24, gdesc[UR4], R24, gsb0 ;  /* 0x00e00000041879f0 */ /* 0x000fe20008000818 */
        /* <DEDUP_REMOVED lines=17> */
.L_x_38:
[C---:B------:R-:W-:Y:S01]  /*5910*/  VIADD R13, R5.reuse, 0x1 ;  /* 0x00000001050d7836 */ /* 0x040fe20000000000 */
[C---:B------:R-:W-:Y:S01]  /*5920*/  ISETP.GE.AND P2, PT, R0.reuse, R5, PT ;  /* 0x000000050000720c */ /* 0x040fe20003f46270 */
[C---:B------:R-:W-:Y:S01]  /*5930*/  VIADD R19, R5.reuse, 0x10 ;  /* 0x0000001005137836 */ /* 0x040fe20000000000 */
[C---:B------:R-:W-:Y:S01]  /*5940*/  IADD3 R15, R5.reuse, 0x8, RZ ;  /* 0x00000008050f7810 */ /* 0x040fe20007ffe0ff */
[C---:B------:R-:W-:Y:S01]  /*5950*/  VIADD R113, R5.reuse, 0x19 ;  /* 0x0000001905717836 */ /* 0x040fe20000000000 */
[----:B------:R-:W-:Y:S01]  /*5960*/  ISETP.GE.AND P3, PT, R0, R13, PT ;  /* 0x0000000d0000720c */ /* 0x000fe20003f66270 */
[C---:B------:R-:W-:Y:S01]  /*5970*/  VIADD R125, R5.reuse, 0x31 ;  /* 0x00000031057d7836 */ /* 0x040fe20000000000 */
[----:B------:R-:W-:Y:S01]  /*5980*/  FSEL R24, R24, -INF , P2 ;  /* 0xff80000018187808 */ /* 0x000fe20001000000 */
[----:B------:R-:W-:Y:S01]  /*5990*/  ULEA UR5, UR4, UR36, 0x3 ;  /* 0x0000002404057291 */ /* 0x000fe2000f8e183f */
[----:B------:R-:W-:Y:S02]  /*59a0*/  IADD3 R17, R5, 0x9, RZ ;  /* 0x0000000905117810 */ /* 0x000fe40007ffe0ff */
[----:B------:R-:W-:-:S02]  /*59b0*/  ISETP.GE.AND P2, PT, R0, R15, PT ;  /* 0x0000000f0000720c */ /* 0x000fc40003f46270 */
[----:B------:R-:W-:Y:S02]  /*59c0*/  FSEL R25, R25, -INF , P3 ;  /* 0xff80000019197808 */ /* 0x000fe40001800000 */
[----:B------:R-:W-:Y:S02]  /*59d0*/  FMNMX R4, R24, R11, !PT ;  /* 0x0000000b18047209 */ /* 0x000fe40007800000 */
[----:B------:R-:W-:Y:S02]  /*59e0*/  ISETP.GE.AND P3, PT, R0, R17, PT ;  /* 0x000000110000720c */ /* 0x000fe40003f66270 */
[----:B------:R-:W-:Y:S02]  /*59f0*/  FSEL R28, R28, -INF , P2 ;  /* 0xff8000001c1c7808 */ /* 0x000fe40001000000 */
[----:B------:R-:W-:Y:S02]  /*5a00*/  FMNMX R23, R25, R4, !PT ;  /* 0x0000000419177209 */ /* 0x000fe40007800000 */
[----:B------:R-:W-:-:S02]  /*5a10*/  IADD3 R21, R5, 0x11, RZ ;  /* 0x0000001105157810 */ /* 0x000fc40007ffe0ff */
[----:B------:R-:W-:Y:S02]  /*5a20*/  ISETP.GE.AND P2, PT, R0, R19, PT ;  /* 0x000000130000720c */ /* 0x000fe40003f46270 */
[----:B------:R-:W-:Y:S02]  /*5a30*/  FSEL R29, R29, -INF , P3 ;  /* 0xff8000001d1d7808 */ /* 0x000fe40001800000 */
[----:B------:R-:W-:Y:S02]  /*5a40*/  FMNMX R4, R28, R23, !PT ;  /* 0x000000171c047209 */ /* 0x000fe40007800000 */
[----:B------:R-:W-:Y:S02]  /*5a50*/  IADD3 R23, R5, 0x18, RZ ;  /* 0x0000001805177810 */ /* 0x000fe40007ffe0ff */
[----:B------:R-:W-:Y:S02]  /*5a60*/  ISETP.GE.AND P3, PT, R0, R21, PT ;  /* 0x000000150000720c */ /* 0x000fe40003f66270 */
[----:B------:R-:W-:-:S02]  /*5a70*/  FSEL R32, R32, -INF , P2 ;  /* 0xff80000020207808 */ /* 0x000fc40001000000 */
[----:B------:R-:W-:Y:S02]  /*5a80*/  FMNMX R115, R29, R4, !PT ;  /* 0x000000041d737209 */ /* 0x000fe40007800000 */
[----:B------:R-:W-:Y:S02]  /*5a90*/  ISETP.GE.AND P2, PT, R0, R23, PT ;  /* 0x000000170000720c */ /* 0x000fe40003f46270 */
[----:B------:R-:W-:Y:S02]  /*5aa0*/  FSEL R33, R33, -INF , P3 ;  /* 0xff80000021217808 */ /* 0x000fe40001800000 */
[----:B------:R-:W-:Y:S02]  /*5ab0*/  FMNMX R4, R32, R115, !PT ;  /* 0x0000007320047209 */ /* 0x000fe40007800000 */
[----:B------:R-:W-:Y:S02]  /*5ac0*/  IADD3 R115, R5, 0x20, RZ ;  /* 0x0000002005737810 */ /* 0x000fe40007ffe0ff */
[----:B------:R-:W-:-:S02]  /*5ad0*/  ISETP.GE.AND P3, PT, R0, R113, PT ;  /* 0x000000710000720c */ /* 0x000fc40003f66270 */
[----:B------:R-:W-:Y:S02]  /*5ae0*/  FSEL R36, R36, -INF , P2 ;  /* 0xff80000024247808 */ /* 0x000fe40001000000 */
[----:B------:R-:W-:Y:S02]  /*5af0*/  FMNMX R119, R33, R4, !PT ;  /* 0x0000000421777209 */ /* 0x000fe40007800000 */
[----:B------:R-:W-:Y:S02]  /*5b00*/  IADD3 R117, R5, 0x21, RZ ;  /* 0x0000002105757810 */ /* 0x000fe40007ffe0ff */
[----:B------:R-:W-:Y:S02]  /*5b10*/  ISETP.GE.AND P2, PT, R0, R115, PT ;  /* 0x000000730000720c */ /* 0x000fe40003f46270 */
[----:B------:R-:W-:Y:S02]  /*5b20*/  FSEL R37, R37, -INF , P3 ;  /* 0xff80000025257808 */ /* 0x000fe40001800000 */
[----:B------:R-:W-:Y:S01]  /*5b30*/  FMNMX R4, R36, R119, !PT ;  /* 0x0000007724047209 */ /* 0x000fe20007800000 */
[----:B------:R-:W-:Y:S01]  /*5b40*/  VIADD R119, R5, 0x28 ;  /* 0x0000002805777836 */ /* 0x000fe20000000000 */
[----:B------:R-:W-:-:S02]  /*5b50*/  ISETP.GE.AND P3, PT, R0, R117, PT ;  /* 0x000000750000720c */ /* 0x000fc40003f66270 */
[----:B------:R-:W-:Y:S02]  /*5b60*/  FSEL R40, R40, -INF , P2 ;  /* 0xff80000028287808 */ /* 0x000fe40001000000 */
[----:B------:R-:W-:Y:S02]  /*5b70*/  FMNMX R123, R37, R4, !PT ;  /* 0x00000004257b7209 */ /* 0x000fe40007800000 */
[----:B------:R-:W-:Y:S02]  /*5b80*/  IADD3 R121, R5, 0x29, RZ ;  /* 0x0000002905797810 */ /* 0x000fe40007ffe0ff */
[----:B------:R-:W-:Y:S02]  /*5b90*/  ISETP.GE.AND P2, PT, R0, R119, PT ;  /* 0x000000770000720c */ /* 0x000fe40003f46270 */
[----:B------:R-:W-:Y:S02]  /*5ba0*/  FSEL R41, R41, -INF , P3 ;  /* 0xff80000029297808 */ /* 0x000fe40001800000 */
[----:B------:R-:W-:-:S02]  /*5bb0*/  FMNMX R4, R40, R123, !PT ;  /* 0x0000007b28047209 */ /* 0x000fc40007800000 */
[----:B------:R-:W-:Y:S02]  /*5bc0*/  IADD3 R123, R5, 0x30, RZ ;  /* 0x00000030057b7810 */ /* 0x000fe40007ffe0ff */
[----:B------:R-:W-:Y:S02]  /*5bd0*/  ISETP.GE.AND P3, PT, R0, R121, PT ;  /* 0x000000790000720c */ /* 0x000fe40003f66270 */
[----:B------:R-:W-:Y:S02]  /*5be0*/  FSEL R44, R44, -INF , P2 ;  /* 0xff8000002c2c7808 */ /* 0x000fe40001000000 */
[----:B------:R-:W-:Y:S02]  /*5bf0*/  FMNMX R127, R41, R4, !PT ;  /* 0x00000004297f7209 */ /* 0x000fe40007800000 */
[----:B------:R-:W-:Y:S02]  /*5c00*/  ISETP.GE.AND P2, PT, R0, R123, PT ;  /* 0x0000007b0000720c */ /* 0x000fe40003f46270 */
[----:B------:R-:W-:-:S02]  /*5c10*/  FSEL R45, R45, -INF , P3 ;  /* 0xff8000002d2d7808 */ /* 0x000fc40001800000 */
[----:B------:R-:W-:Y:S02]  /*5c20*/  FMNMX R4, R44, R127, !PT ;  /* 0x0000007f2c047209 */ /* 0x000fe40007800000 */
[----:B------:R-:W-:Y:S02]  /*5c30*/  IADD3 R127, R5, 0x38, RZ ;  /* 0x00000038057f7810 */ /* 0x000fe40007ffe0ff */
[----:B------:R-:W-:Y:S02]  /*5c40*/  ISETP.GE.AND P3, PT, R0, R125, PT ;  /* 0x0000007d0000720c */ /* 0x000fe40003f66270 */
[----:B------:R-:W-:Y:S02]  /*5c50*/  FSEL R48, R48, -INF , P2 ;  /* 0xff80000030307808 */ /* 0x000fe40001000000 */
[----:B------:R-:W-:Y:S02]  /*5c60*/  FMNMX R131, R45, R4, !PT ;  /* 0x000000042d837209 */ /* 0x000fe40007800000 */
[----:B------:R-:W-:-:S02]  /*5c70*/  IADD3 R129, R5, 0x39, RZ ;  /* 0x0000003905817810 */ /* 0x000fc40007ffe0ff */
[----:B------:R-:W-:Y:S02]  /*5c80*/  ISETP.GE.AND P2, PT, R0, R127, PT ;  /* 0x0000007f0000720c */ /* 0x000fe40003f46270 */
[----:B------:R-:W-:Y:S02]  /*5c90*/  FSEL R49, R49, -INF , P3 ;  /* 0xff80000031317808 */ /* 0x000fe40001800000 */
[----:B------:R-:W-:Y:S02]  /*5ca0*/  FMNMX R4, R48, R131, !PT ;  /* 0x0000008330047209 */ /* 0x000fe40007800000 */
[----:B------:R-:W-:Y:S02]  /*5cb0*/  ISETP.GE.AND P3, PT, R0, R129, PT ;  /* 0x000000810000720c */ /* 0x000fe40003f66270 */
[----:B------:R-:W-:Y:S02]  /*5cc0*/  FSEL R52, R52, -INF , P2 ;  /* 0xff80000034347808 */ /* 0x000fe40001000000 */
[----:B------:R-:W-:-:S02]  /*5cd0*/  FMNMX R131, R49, R4, !PT ;  /* 0x0000000431837209 */ /* 0x000fc40007800000 */
[----:B------:R-:W-:Y:S02]  /*5ce0*/  FSEL R53, R53, -INF , P3 ;  /* 0xff80000035357808 */ /* 0x000fe40001800000 */
[----:B------:R-:W-:Y:S02]  /*5cf0*/  FMNMX R4, R52, R131, !PT ;  /* 0x0000008334047209 */ /* 0x000fe40007800000 */
[C---:B------:R-:W-:Y:S02]  /*5d00*/  ISETP.GE.AND P2, PT, R2.reuse, R5, PT ;  /* 0x000000050200720c */ /* 0x040fe40003f46270 */
[----:B------:R-:W-:Y:S02]  /*5d10*/  FMNMX R4, R53, R4, !PT ;  /* 0x0000000435047209 */ /* 0x000fe40007800000 */
[----:B------:R-:W-:Y:S02]  /*5d20*/  ISETP.GE.AND P3, PT, R2, R13, PT ;  /* 0x0000000d0200720c */ /* 0x000fe40003f66270 */
[----:B------:R-:W-:Y:S01]  /*5d30*/  FSEL R13, R26, -INF , P2 ;  /* 0xff8000001a0d7808 */ /* 0x000fe20001000000 */
[----:B------:R-:W1:Y:S01]  /*5d40*/  SHFL.BFLY PT, R131, R4, 0x1, 0x1f ;  /* 0x0c201f0004837f89 */ /* 0x000e6200000e0000 */
[----:B------:R-:W-:-:S02]  /*5d50*/  ISETP.GE.AND P2, PT, R2, R15, PT ;  /* 0x0000000f0200720c */ /* 0x000fc40003f46270 */
[----:B------:R-:W-:Y:S02]  /*5d60*/  FSEL R27, R27, -INF , P3 ;  /* 0xff8000001b1b7808 */ /* 0x000fe40001800000 */
[----:B------:R-:W-:Y:S02]  /*5d70*/  FMNMX R12, R13, R10, !PT ;  /* 0x0000000a0d0c7209 */ /* 0x000fe40007800000 */
[----:B------:R-:W-:Y:S02]  /*5d80*/  ISETP.GE.AND P3, PT, R2, R17, PT ;  /* 0x000000110200720c */ /* 0x000fe40003f66270 */
[----:B------:R-:W-:Y:S02]  /*5d90*/  FSEL R30, R30, -INF , P2 ;  /* 0xff8000001e1e7808 */ /* 0x000fe40001000000 */
[----:B------:R-:W-:Y:S02]  /*5da0*/  FMNMX R15, R27, R12, !PT ;  /* 0x0000000c1b0f7209 */ /* 0x000fe40007800000 */
[----:B------:R-:W-:-:S02]  /*5db0*/  FSEL R31, R31, -INF , P3 ;  /* 0xff8000001f1f7808 */ /* 0x000fc40001800000 */
[C---:B------:R-:W-:Y:S02]  /*5dc0*/  ISETP.GE.AND P2, PT, R2.reuse, R19, PT ;  /* 0x000000130200720c */ /* 0x040fe40003f46270 */
[----:B------:R-:W-:Y:S02]  /*5dd0*/  ISETP.GE.AND P4, PT, R2, R21, PT ;  /* 0x000000150200720c */ /* 0x000fe40003f86270 */
[----:B------:R-:W-:Y:S02]  /*5de0*/  FSEL R34, R34, -INF , P2 ;  /* 0xff80000022227808 */ /* 0x000fe40001000000 */
[----:B------:R-:W-:Y:S02]  /*5df0*/  ISETP.GE.AND P3, PT, R2, R23, PT ;  /* 0x000000170200720c */ /* 0x000fe40003f66270 */
[----:B------:R-:W-:Y:S02]  /*5e00*/  FSEL R35, R35, -INF , P4 ;  /* 0xff80000023237808 */ /* 0x000fe40002000000 */
[----:B-1----:R-:W-:-:S02]  /*5e10*/  FMNMX R131, R4, R131, !PT ;  /* 0x0000008304837209 */ /* 0x002fc40007800000 */
[----:B------:R-:W-:Y:S02]  /*5e20*/  FMNMX R4, R30, R15, !PT ;  /* 0x0000000f1e047209 */ /* 0x000fe40007800000 */
[----:B------:R-:W-:Y:S01]  /*5e30*/  ISETP.GE.AND P2, PT, R2, R113, PT ;  /* 0x000000710200720c */ /* 0x000fe20003f46270 */
[----:B------:R-:W1:Y:S01]  /*5e40*/  SHFL.BFLY PT, R6, R131, 0x2, 0x1f ;  /* 0x0c401f0083067f89 */ /* 0x000e6200000e0000 */
[----:B------:R-:W-:Y:S02]  /*5e50*/  FMNMX R15, R31, R4, !PT ;  /* 0x000000041f0f7209 */ /* 0x000fe40007800000 */
[----:B------:R-:W-:Y:S02]  /*5e60*/  FSEL R38, R38, -INF , P3 ;  /* 0xff80000026267808 */ /* 0x000fe40001800000 */
[----:B------:R-:W-:Y:S02]  /*5e70*/  ISETP.GE.AND P4, PT, R2, R115, PT ;  /* 0x000000730200720c */ /* 0x000fe40003f86270 */
[----:B------:R-:W-:-:S02]  /*5e80*/  FSEL R39, R39, -INF , P2 ;  /* 0xff80000027277808 */ /* 0x000fc40001000000 */
[C---:B------:R-:W-:Y:S02]  /*5e90*/  ISETP.GE.AND P2, PT, R2.reuse, R121, PT ;  /* 0x000000790200720c */ /* 0x040fe40003f46270 */
[----:B------:R-:W-:Y:S02]  /*5ea0*/  ISETP.GE.AND P3, PT, R2, R117, PT ;  /* 0x000000750200720c */ /* 0x000fe40003f66270 */
[----:B------:R-:W-:Y:S02]  /*5eb0*/  FSEL R42, R42, -INF , P4 ;  /* 0xff8000002a2a7808 */ /* 0x000fe40002000000 */
[----:B------:R-:W-:Y:S02]  /*5ec0*/  FSEL R47, R47, -INF , P2 ;  /* 0xff8000002f2f7808 */ /* 0x000fe40001000000 */
[----:B------:R-:W-:Y:S02]  /*5ed0*/  FSEL R43, R43, -INF , P3 ;  /* 0xff8000002b2b7808 */ /* 0x000fe40001800000 */
[----:B------:R-:W-:-:S02]  /*5ee0*/  ISETP.GE.AND P4, PT, R2, R123, PT ;  /* 0x0000007b0200720c */ /* 0x000fc40003f86270 */
[----:B------:R-:W-:Y:S02]  /*5ef0*/  ISETP.GE.AND P3, PT, R2, R125, PT ;  /* 0x0000007d0200720c */ /* 0x000fe40003f66270 */
[----:B------:R-:W-:Y:S02]  /*5f00*/  FSEL R50, R50, -INF , P4 ;  /* 0xff80000032327808 */ /* 0x000fe40002000000 */
[----:B-1----:R-:W-:Y:S02]  /*5f10*/  FMNMX R4, R131, R6, !PT ;  /* 0x0000000683047209 */ /* 0x002fe40007800000 */
[----:B------:R-:W-:Y:S02]  /*5f20*/  FMNMX R6, R34, R15, !PT ;  /* 0x0000000f22067209 */ /* 0x000fe40007800000 */
[----:B------:R-:W-:Y:S02]  /*5f30*/  FSETP.NEU.AND P5, PT, R4, -INF , PT ;  /* 0xff8000000400780b */ /* 0x000fe40003fad000 */
[----:B------:R-:W-:-:S02]  /*5f40*/  FMNMX R15, R35, R6, !PT ;  /* 0x00000006230f7209 */ /* 0x000fc40007800000 */
[----:B------:R-:W-:Y:S02]  /*5f50*/  FSEL R12, R4, RZ, P5 ;  /* 0x000000ff040c7208 */ /* 0x000fe40002800000 */
[----:B------:R-:W-:Y:S02]  /*5f60*/  FMNMX R6, R38, R15, !PT ;  /* 0x0000000f26067209 */ /* 0x000fe40007800000 */
[----:B------:R-:W-:Y:S01]  /*5f70*/  ISETP.GE.AND P5, PT, R2, R119, PT ;  /* 0x000000770200720c */ /* 0x000fe20003fa6270 */
[C---:B------:R-:W-:Y:S01]  /*5f80*/  FMUL R14, R12.reuse, UR22 ;  /* 0x000000160c0e7c20 */ /* 0x040fe20008400000 */
[----:B------:R-:W-:Y:S01]  /*5f90*/  FMNMX R15, R39, R6, !PT ;  /* 0x00000006270f7209 */ /* 0x000fe20007800000 */
[----:B------:R-:W-:Y:S01]  /*5fa0*/  FADD R12, -R12, R11 ;  /* 0x0000000b0c0c7221 */ /* 0x000fe20000000100 */
[----:B------:R-:W-:Y:S01]  /*5fb0*/  FSEL R46, R46, -INF , P5 ;  /* 0xff8000002e2e7808 */ /* 0x000fe20002800000 */
[--C-:B------:R-:W-:Y:S01]  /*5fc0*/  FFMA R24, R24, UR22, -R14.reuse ;  /* 0x0000001618187c23 */ /* 0x100fe2000800080e */
[--C-:B------:R-:W-:Y:S01]  /*5fd0*/  FFMA R25, R25, UR22, -R14.reuse ;  /* 0x0000001619197c23 */ /* 0x100fe2000800080e */
[----:B------:R-:W-:Y:S01]  /*5fe0*/  FMNMX R6, R42, R15, !PT ;  /* 0x0000000f2a067209 */ /* 0x000fe20007800000 */
[--C-:B------:R-:W-:Y:S01]  /*5ff0*/  FFMA R28, R28, UR22, -R14.reuse ;  /* 0x000000161c1c7c23 */ /* 0x100fe2000800080e */
[----:B------:R-:W-:Y:S01]  /*6000*/  ISETP.GE.AND P4, PT, R2, R129, PT ;  /* 0x000000810200720c */ /* 0x000fe20003f86270 */
[--C-:B------:R-:W-:Y:S01]  /*6010*/  FFMA R29, R29, UR22, -R14.reuse ;  /* 0x000000161d1d7c23 */ /* 0x100fe2000800080e */
[----:B------:R-:W-:Y:S01]  /*6020*/  FSETP.GEU.AND P6, PT, R24, -126, PT ;  /* 0xc2fc00001800780b */ /* 0x000fe20003fce000 */
[--C-:B------:R-:W-:Y:S01]  /*6030*/  FFMA R32, R32, UR22, -R14.reuse ;  /* 0x0000001620207c23 */ /* 0x100fe2000800080e */
[----:B------:R-:W-:Y:S01]  /*6040*/  FSETP.GEU.AND P2, PT, R25, -126, PT ;  /* 0xc2fc00001900780b */ /* 0x000fe20003f4e000 */
[--C-:B------:R-:W-:Y:S01]  /*6050*/  FFMA R33, R33, UR22, -R14.reuse ;  /* 0x0000001621217c23 */ /* 0x100fe2000800080e */
[----:B------:R-:W-:Y:S01]  /*6060*/  FMNMX R15, R43, R6, !PT ;  /* 0x000000062b0f7209 */ /* 0x000fe20007800000 */
[--C-:B------:R-:W-:Y:S01]  /*6070*/  FFMA R36, R36, UR22, -R14.reuse ;  /* 0x0000001624247c23 */ /* 0x100fe2000800080e */
[----:B------:R-:W-:Y:S01]  /*6080*/  FSEL R51, R51, -INF , P3 ;  /* 0xff80000033337808 */ /* 0x000fe20001800000 */
[--C-:B------:R-:W-:Y:S01]  /*6090*/  FFMA R37, R37, UR22, -R14.reuse ;  /* 0x0000001625257c23 */ /* 0x100fe2000800080e */
[----:B------:R-:W-:Y:S01]  /*60a0*/  FMNMX R6, R46, R15, !PT ;  /* 0x0000000f2e067209 */ /* 0x000fe20007800000 */
[--C-:B------:R-:W-:Y:S01]  /*60b0*/  FFMA R40, R40, UR22, -R14.reuse ;  /* 0x0000001628287c23 */ /* 0x100fe2000800080e */
[----:B------:R-:W-:Y:S01]  /*60c0*/  FSETP.GEU.AND P3, PT, R28, -126, PT ;  /* 0xc2fc00001c00780b */ /* 0x000fe20003f6e000 */
[--C-:B------:R-:W-:Y:S01]  /*60d0*/  FFMA R41, R41, UR22, -R14.reuse ;  /* 0x0000001629297c23 */ /* 0x100fe2000800080e */
[----:B------:R-:W-:Y:S01]  /*60e0*/  FMNMX R15, R47, R6, !PT ;  /* 0x000000062f0f7209 */ /* 0x000fe20007800000 */
[----:B------:R-:W-:Y:S01]  /*60f0*/  @!P6 FMUL R24, R24, 0.5 ;  /* 0x3f0000001818e820 */ /* 0x000fe20000400000 */
[----:B------:R-:W-:Y:S01]  /*6100*/  FSEL R55, R55, -INF , P4 ;  /* 0xff80000037377808 */ /* 0x000fe20002000000 */
[----:B------:R-:W-:Y:S01]  /*6110*/  @!P2 FMUL R25, R25, 0.5 ;  /* 0x3f0000001919a820 */ /* 0x000fe20000400000 */
[----:B------:R-:W-:Y:S01]  /*6120*/  ISETP.GE.AND P5, PT, R2, R127, PT ;  /* 0x0000007f0200720c */ /* 0x000fe20003fa6270 */
[--C-:B------:R-:W-:Y:S01]  /*6130*/  FFMA R44, R44, UR22, -R14.reuse ;  /* 0x000000162c2c7c23 */ /* 0x100fe2000800080e */
[----:B------:R-:W-:Y:S01]  /*6140*/  FSETP.GEU.AND P4, PT, R29, -126, PT ;  /* 0xc2fc00001d00780b */ /* 0x000fe20003f8e000 */
[----:B------:R-:W1:Y:S01]  /*6150*/  MUFU.EX2 R24, R24 ;  /* 0x0000001800187308 */ /* 0x000e620000000800 */
[----:B------:R-:W-:Y:S01]  /*6160*/  FMNMX R6, R50, R15, !PT ;  /* 0x0000000f32067209 */ /* 0x000fe20007800000 */
[--C-:B------:R-:W-:Y:S01]  /*6170*/  FFMA R45, R45, UR22, -R14.reuse ;  /* 0x000000162d2d7c23 */ /* 0x100fe2000800080e */
[----:B------:R-:W-:Y:S01]  /*6180*/  FSEL R54, R54, -INF , P5 ;  /* 0xff80000036367808 */ /* 0x000fe20002800000 */
[----:B------:R-:W-:Y:S01]  /*6190*/  @!P3 FMUL R28, R28, 0.5 ;  /* 0x3f0000001c1cb820 */ /* 0x000fe20000400000 */
[----:B------:R-:W-:Y:S01]  /*61a0*/  FMNMX R15, R51, R6, !PT ;  /* 0x00000006330f7209 */ /* 0x000fe20007800000 */
[--C-:B------:R-:W-:Y:S01]  /*61b0*/  FFMA R48, R48, UR22, -R14.reuse ;  /* 0x0000001630307c23 */ /* 0x100fe2000800080e */
[----:B------:R-:W-:Y:S01]  /*61c0*/  FSETP.GEU.AND P5, PT, R32, -126, PT ;  /* 0xc2fc00002000780b */ /* 0x000fe20003fae000 */
[----:B------:R-:W2:Y:S01]  /*61d0*/  MUFU.EX2 R25, R25 ;  /* 0x0000001900197308 */ /* 0x000ea20000000800 */
[----:B------:R-:W-:Y:S01]  /*61e0*/  FMNMX R6, R54, R15, !PT ;  /* 0x0000000f36067209 */ /* 0x000fe20007800000 */
[--C-:B------:R-:W-:Y:S01]  /*61f0*/  FFMA R49, R49, UR22, -R14.reuse ;  /* 0x0000001631317c23 */ /* 0x100fe2000800080e */
[--C-:B------:R-:W-:Y:S01]  /*6200*/  FFMA R53, R53, UR22, -R14.reuse ;  /* 0x0000001635357c23 */ /* 0x100fe2000800080e */
[----:B------:R-:W-:Y:S01]  /*6210*/  @!P4 FMUL R29, R29, 0.5 ;  /* 0x3f0000001d1dc820 */ /* 0x000fe20000400000 */
[----:B------:R-:W-:Y:S01]  /*6220*/  FMNMX R6, R55, R6, !PT ;  /* 0x0000000637067209 */ /* 0x000fe20007800000 */
[----:B------:R-:W-:Y:S01]  /*6230*/  FFMA R52, R52, UR22, -R14 ;  /* 0x0000001634347c23 */ /* 0x000fe2000800080e */
[----:B------:R-:W-:Y:S01]  /*6240*/  FMUL R12, R12, UR22 ;  /* 0x000000160c0c7c20 */ /* 0x000fe20008400000 */
[----:B------:R-:W3:Y:S01]  /*6250*/  MUFU.EX2 R26, R28 ;  /* 0x0000001c001a7308 */ /* 0x000ee20000000800 */
[----:B-1----:R-:W-:Y:S01]  /*6260*/  @!P6 FMUL R24, R24, R24 ;  /* 0x000000181818e220 */ /* 0x002fe20000400000 */
[----:B------:R-:W-:Y:S01]  /*6270*/  FSETP.GEU.AND P6, PT, R33, -126, PT ;  /* 0xc2fc00002100780b */ /* 0x000fe20003fce000 */
[----:B------:R-:W1:Y:S01]  /*6280*/  SHFL.BFLY PT, R15, R6, 0x1, 0x1f ;  /* 0x0c201f00060f7f89 */ /* 0x000e6200000e0000 */
[----:B------:R-:W-:-:S04]  /*6290*/  @!P5 FMUL R32, R32, 0.5 ;  /* 0x3f0000002020d820 */ /* 0x000fc80000400000 */
[----:B------:R-:W4:Y:S01]  /*62a0*/  MUFU.EX2 R29, R29 ;  /* 0x0000001d001d7308 */ /* 0x000f220000000800 */
        /* <DEDUP_REMOVED lines=8> */
[----:B----4-:R-:W-:Y:S01]  /*6330*/  @!P4 FMUL R29, R29, R29 ;  /* 0x0000001d1d1dc220 */ /* 0x010fe20000400000 */
[----:B------:R-:W-:Y:S02]  /*6340*/  FSETP.GEU.AND P4, PT, R40, -126, PT ;  /* 0xc2fc00002800780b */ /* 0x000fe40003f8e000 */
[----:B-1----:R-:W-:-:S03]  /*6350*/  FMNMX R6, R6, R15, !PT ;  /* 0x0000000f06067209 */ /* 0x002fc60007800000 */
[----:B------:R-:W-:Y:S01]  /*6360*/  @!P3 FMUL R37, R37, 0.5 ;  /* 0x3f0000002525b820 */ /* 0x000fe20000400000 */
[----:B------:R-:W1:Y:S01]  /*6370*/  MUFU.EX2 R36, R36 ;  /* 0x0000002400247308 */ /* 0x000e620000000800 */
[----:B--2---:R-:W-:Y:S01]  /*6380*/  @!P5 FMUL R28, R28, R28 ;  /* 0x0000001c1c1cd220 */ /* 0x004fe20000400000 */
[----:B------:R-:W-:Y:S01]  /*6390*/  FSETP.GEU.AND P5, PT, R41, -126, PT ;  /* 0xc2fc00002900780b */ /* 0x000fe20003fae000 */
[----:B------:R-:W2:Y:S04]  /*63a0*/  SHFL.BFLY PT, R19, R6, 0x2, 0x1f ;  /* 0x0c401f0006137f89 */ /* 0x000ea800000e0000 */
[----:B------:R-:W-:Y:S01]  /*63b0*/  @!P4 FMUL R40, R40, 0.5 ;  /* 0x3f0000002828c820 */ /* 0x000fe20000400000 */
[----:B------:R-:W4:Y:S01]  /*63c0*/  MUFU.EX2 R37, R37 ;  /* 0x0000002500257308 */ /* 0x000f220000000800 */
[----:B---3--:R-:W-:Y:S01]  /*63d0*/  @!P6 FMUL R33, R33, R33 ;  /* 0x000000212121e220 */ /* 0x008fe20000400000 */
[----:B------:R-:W-:-:S05]  /*63e0*/  FSETP.GEU.AND P6, PT, R44, -126, PT ;  /* 0xc2fc00002c00780b */ /* 0x000fca0003fce000 */
[----:B------:R-:W-:Y:S01]  /*63f0*/  @!P5 FMUL R41, R41, 0.5 ;  /* 0x3f0000002929d820 */ /* 0x000fe20000400000 */
[----:B------:R-:W3:Y:S01]  /*6400*/  MUFU.EX2 R15, R40 ;  /* 0x00000028000f7308 */ /* 0x000ee20000000800 */
[----:B-1----:R-:W-:Y:S01]  /*6410*/  @!P2 FMUL R36, R36, R36 ;  /* 0x000000242424a220 */ /* 0x002fe20000400000 */
[----:B------:R-:W-:-:S05]  /*6420*/  FSETP.GEU.AND P2, PT, R45, -126, PT ;  /* 0xc2fc00002d00780b */ /* 0x000fca0003f4e000 */
[----:B------:R-:W-:Y:S01]  /*6430*/  @!P6 FMUL R44, R44, 0.5 ;  /* 0x3f0000002c2ce820 */ /* 0x000fe20000400000 */
[----:B------:R-:W1:Y:S01]  /*6440*/  MUFU.EX2 R16, R41 ;  /* 0x0000002900107308 */ /* 0x000e620000000800 */
[----:B----4-:R-:W-:Y:S01]  /*6450*/  @!P3 FMUL R37, R37, R37 ;  /* 0x000000252525b220 */ /* 0x010fe20000400000 */
[----:B------:R-:W-:Y:S02]  /*6460*/  FSETP.GEU.AND P3, PT, R48, -126, PT ;  /* 0xc2fc00003000780b */ /* 0x000fe40003f6e000 */
[----:B--2---:R-:W-:-:S03]  /*6470*/  FMNMX R6, R6, R19, !PT ;  /* 0x0000001306067209 */ /* 0x004fc60007800000 */
[----:B------:R-:W-:Y:S01]  /*6480*/  @!P2 FMUL R45, R45, 0.5 ;  /* 0x3f0000002d2da820 */ /* 0x000fe20000400000 */
[----:B------:R-:W2:Y:S01]  /*6490*/  MUFU.EX2 R17, R44 ;  /* 0x0000002c00117308 */ /* 0x000ea20000000800 */
[----:B---3--:R-:W-:Y:S01]  /*64a0*/  @!P4 FMUL R15, R15, R15 ;  /* 0x0000000f0f0fc220 */ /* 0x008fe20000400000 */
[----:B------:R-:W-:-:S05]  /*64b0*/  FSETP.GEU.AND P4, PT, R49, -126, PT ;  /* 0xc2fc00003100780b */ /* 0x000fca0003f8e000 */
[----:B------:R-:W-:Y:S01]  /*64c0*/  @!P3 FMUL R48, R48, 0.5 ;  /* 0x3f0000003030b820 */ /* 0x000fe20000400000 */
[----:B------:R-:W3:Y:S01]  /*64d0*/  MUFU.EX2 R18, R45 ;  /* 0x0000002d00127308 */ /* 0x000ee20000000800 */
[----:B-1----:R-:W-:Y:S01]  /*64e0*/  @!P5 FMUL R16, R16, R16 ;  /* 0x000000101010d220 */ /* 0x002fe20000400000 */
[----:B------:R-:W-:-:S04]  /*64f0*/  FSETP.NEU.AND P5, PT, R6, -INF , PT ;  /* 0xff8000000600780b */ /* 0x000fc80003fad000 */
[----:B------:R-:W-:Y:S01]  /*6500*/  FSEL R21, R6, RZ, P5 ;  /* 0x000000ff06157208 */ /* 0x000fe20002800000 */
[----:B------:R-:W-:Y:S01]  /*6510*/  @!P4 FMUL R49, R49, 0.5 ;  /* 0x3f0000003131c820 */ /* 0x000fe20000400000 */
[----:B------:R-:W1:Y:S01]  /*6520*/  MUFU.EX2 R19, R48 ;  /* 0x0000003000137308 */ /* 0x000e620000000800 */
[----:B--2---:R-:W-:Y:S01]  /*6530*/  @!P6 FMUL R17, R17, R17 ;  /* 0x000000111111e220 */ /* 0x004fe20000400000 */
[----:B------:R-:W-:Y:S01]  /*6540*/  FSETP.GEU.AND P6, PT, R53, -126, PT ;  /* 0xc2fc00003500780b */ /* 0x000fe20003fce000 */
[C---:B------:R-:W-:Y:S01]  /*6550*/  FMUL R22, R21.reuse, UR22 ;  /* 0x0000001615167c20 */ /* 0x040fe20008400000 */
        /* <DEDUP_REMOVED lines=14> */
[----:B------:R-:W-:Y:S01]  /*6640*/  @!P5 FMUL R52, R52, 0.5 ;  /* 0x3f0000003434d820 */ /* 0x000fe20000400000 */
[----:B------:R-:W-:Y:S01]  /*6650*/  FSETP.GEU.AND P3, PT, R27, -126, PT ;  /* 0xc2fc00001b00780b */ /* 0x000fe20003f6e000 */
        /* <DEDUP_REMOVED lines=11> */
[----:B------:R-:W-:Y:S01]  /*6710*/  FADD R11, R33, R14 ;  /* 0x0000000e210b7221 */ /* 0x000fe20000000000 */
[----:B------:R-:W-:-:S04]  /*6720*/  @!P3 FMUL R27, R27, 0.5 ;  /* 0x3f0000001b1bb820 */ /* 0x000fc80000400000 */
        /* <DEDUP_REMOVED lines=14> */
[--C-:B--2---:R-:W-:Y:S01]  /*6810*/  FFMA R30, R39, UR22, -R22.reuse ;  /* 0x00000016271e7c23 */ /* 0x104fe20008000816 */
[----:B-----5:R-:W-:Y:S01]  /*6820*/  @!P3 FMUL R31, R31, R31 ;  /* 0x0000001f1f1fb220 */ /* 0x020fe20000400000 */
[----:B------:R-:W-:Y:S01]  /*6830*/  FSETP.GEU.AND P3, PT, R27, -126, PT ;  /* 0xc2fc00001b00780b */ /* 0x000fe20003f6e000 */
[----:B------:R-:W1:Y:S01]  /*6840*/  MUFU.EX2 R41, R41 ;  /* 0x0000002900297308 */ /* 0x000e620000000800 */
[----:B------:R-:W-:Y:S02]  /*6850*/  FFMA R22, R55, UR22, -R22 ;  /* 0x0000001637167c23 */ /* 0x000fe40008000816 */
[----:B------:R-:W-:Y:S01]  /*6860*/  @!P2 FMUL R23, R23, 0.5 ;  /* 0x3f0000001717a820 */ /* 0x000fe20000400000 */
[----:B---3--:R-:W-:Y:S01]  /*6870*/  @!P4 FMUL R34, R34, R34 ;  /* 0x000000222222c220 */ /* 0x008fe20000400000 */
[----:B------:R-:W-:-:S03]  /*6880*/  FSETP.GEU.AND P4, PT, R30, -126, PT ;  /* 0xc2fc00001e00780b */ /* 0x000fc60003f8e000 */
[----:B------:R-:W2:Y:S04]  /*6890*/  MUFU.EX2 R35, R40 ;  /* 0x0000002800237308 */ /* 0x000ea80000000800 */
[----:B------:R-:W-:-:S04]  /*68a0*/  @!P3 FMUL R27, R27, 0.5 ;  /* 0x3f0000001b1bb820 */ /* 0x000fc80000400000 */
[----:B------:R3:W4:Y:S01]  /*68b0*/  MUFU.EX2 R38, R23 ;  /* 0x0000001700267308 */ /* 0x0007220000000800 */
[----:B-1----:R-:W-:Y:S01]  /*68c0*/  @!P6 FMUL R41, R41, R41 ;  /* 0x000000292929e220 */ /* 0x002fe20000400000 */
[----:B------:R-:W-:Y:S01]  /*68d0*/  FSETP.GEU.AND P6, PT, R44, -126, PT ;  /* 0xc2fc00002c00780b */ /* 0x000fe20003fce000 */
[----:B------:R-:W-:-:S05]  /*68e0*/  @!P4 FMUL R30, R30, 0.5 ;  /* 0x3f0000001e1ec820 */ /* 0x000fca0000400000 */
[----:B------:R1:W5:Y:S01]  /*68f0*/  MUFU.EX2 R39, R27 ;  /* 0x0000001b00277308 */ /* 0x0003620000000800 */
[----:B--2---:R-:W-:Y:S01]  /*6900*/  @!P5 FMUL R35, R35, R35 ;  /* 0x000000232323d220 */ /* 0x004fe20000400000 */
[----:B------:R-:W-:Y:S01]  /*6910*/  FSETP.GEU.AND P5, PT, R42, -126, PT ;  /* 0xc2fc00002a00780b */ /* 0x000fe20003fae000 */
[----:B---3--:R-:W-:Y:S01]  /*6920*/  FADD R23, R28, R19 ;  /* 0x000000131c177221 */ /* 0x008fe20000000000 */
[----:B------:R-:W-:-:S03]  /*6930*/  F2FP.F16.F32.PACK_AB R28, R33, R28 ;  /* 0x0000001c211c723e */ /* 0x000fc600000000ff */
[----:B------:R-:W-:Y:S01]  /*6940*/  @!P6 FMUL R44, R44, 0.5 ;  /* 0x3f0000002c2ce820 */ /* 0x000fe20000400000 */
[----:B------:R2:W3:Y:S01]  /*6950*/  MUFU.EX2 R40, R30 ;  /* 0x0000001e00287308 */ /* 0x0004e20000000800 */
[----:B----4-:R-:W-:Y:S01]  /*6960*/  @!P2 FMUL R38, R38, R38 ;  /* 0x000000262626a220 */ /* 0x010fe20000400000 */
[----:B------:R-:W-:Y:S01]  /*6970*/  FSETP.GEU.AND P2, PT, R46, -126, PT ;  /* 0xc2fc00002e00780b */ /* 0x000fe20003f4e000 */
[----:B-1----:R-:W-:Y:S01]  /*6980*/  FADD R27, R10, R11 ;  /* 0x0000000b0a1b7221 */ /* 0x002fe20000000000 */
[----:B------:R-:W-:Y:S01]  /*6990*/  FADD R10, R24, R15 ;  /* 0x0000000f180a7221 */ /* 0x000fe20000000000 */
[----:B------:R-:W-:Y:S01]  /*69a0*/  FADD R11, R26, R17 ;  /* 0x000000111a0b7221 */ /* 0x000fe20000000000 */
[----:B------:R-:W-:Y:S01]  /*69b0*/  F2FP.F16.F32.PACK_AB R24, R25, R24 ;  /* 0x000000181918723e */ /* 0x000fe200000000ff */
[----:B------:R-:W-:Y:S01]  /*69c0*/  @!P5 FMUL R42, R42, 0.5 ;  /* 0x3f0000002a2ad820 */ /* 0x000fe20000400000 */
[----:B------:R-:W1:Y:S01]  /*69d0*/  MUFU.EX2 R44, R44 ;  /* 0x0000002c002c7308 */ /* 0x000e620000000800 */
[----:B-----5:R-:W-:Y:S01]  /*69e0*/  @!P3 FMUL R39, R39, R39 ;  /* 0x000000272727b220 */ /* 0x020fe20000400000 */
[----:B------:R-:W-:Y:S01]  /*69f0*/  FSETP.GEU.AND P3, PT, R47, -126, PT ;  /* 0xc2fc00002f00780b */ /* 0x000fe20003f6e000 */
[----:B--2---:R-:W-:Y:S01]  /*6a00*/  FADD R30, R37, R20 ;  /* 0x00000014251e7221 */ /* 0x004fe20000000000 */
[----:B------:R-:W-:Y:S01]  /*6a10*/  FADD R10, R10, R23 ;  /* 0x000000170a0a7221 */ /* 0x000fe20000000000 */
[----:B------:R-:W-:-:S02]  /*6a20*/  F2FP.F16.F32.PACK_AB R26, R29, R26 ;  /* 0x0000001a1d1a723e */ /* 0x000fc400000000ff */
[----:B------:R-:W-:Y:S01]  /*6a30*/  @!P2 FMUL R46, R46, 0.5 ;  /* 0x3f0000002e2ea820 */ /* 0x000fe20000400000 */
[----:B------:R-:W2:Y:S01]  /*6a40*/  MUFU.EX2 R43, R42 ;  /* 0x0000002a002b7308 */ /* 0x000ea20000000800 */
[----:B---3--:R-:W-:Y:S01]  /*6a50*/  @!P4 FMUL R40, R40, R40 ;  /* 0x000000282828c220 */ /* 0x008fe20000400000 */
[----:B------:R-:W-:Y:S02]  /*6a60*/  FSETP.GEU.AND P4, PT, R50, -126, PT ;  /* 0xc2fc00003200780b */ /* 0x000fe40003f8e000 */
[----:B------:R-:W-:-:S03]  /*6a70*/  F2FP.F16.F32.PACK_AB R25, R31, R32 ;  /* 0x000000201f19723e */ /* 0x000fc600000000ff */
[----:B------:R-:W-:Y:S01]  /*6a80*/  @!P3 FMUL R47, R47, 0.5 ;  /* 0x3f0000002f2fb820 */ /* 0x000fe20000400000 */
[----:B------:R3:W4:Y:S01]  /*6a90*/  MUFU.EX2 R45, R46 ;  /* 0x0000002e002d7308 */ /* 0x0007220000000800 */
[----:B-1----:R-:W-:Y:S01]  /*6aa0*/  @!P6 FMUL R44, R44, R44 ;  /* 0x0000002c2c2ce220 */ /* 0x002fe20000400000 */
[----:B------:R-:W-:-:S03]  /*6ab0*/  FSETP.GEU.AND P6, PT, R54, -126, PT ;  /* 0xc2fc00003600780b */ /* 0x000fc60003fce000 */
[----:B------:R-:W-:Y:S01]  /*6ac0*/  FADD R23, R31, R44 ;  /* 0x0000002c1f177221 */ /* 0x000fe20000000000 */
[----:B------:R-:W-:Y:S01]  /*6ad0*/  F2FP.F16.F32.PACK_AB R31, R40, R39 ;  /* 0x00000027281f723e */ /* 0x000fe200000000ff */
[----:B------:R-:W-:Y:S01]  /*6ae0*/  @!P4 FMUL R50, R50, 0.5 ;  /* 0x3f0000003232c820 */ /* 0x000fe20000400000 */
[----:B------:R-:W1:Y:S01]  /*6af0*/  MUFU.EX2 R42, R47 ;  /* 0x0000002f002a7308 */ /* 0x000e620000000800 */
[----:B--2---:R-:W-:Y:S01]  /*6b00*/  @!P5 FMUL R43, R43, R43 ;  /* 0x0000002b2b2bd220 */ /* 0x004fe20000400000 */
[----:B------:R-:W-:Y:S01]  /*6b10*/  FSETP.GEU.AND P5, PT, R51, -126, PT ;  /* 0xc2fc00003300780b */ /* 0x000fe20003fae000 */
[----:B---3--:R-:W-:Y:S01]  /*6b20*/  FMUL R46, R21, UR22 ;  /* 0x00000016152e7c20 */ /* 0x008fe20008400000 */
[----:B------:R-:W-:Y:S01]  /*6b30*/  FADD R21, R29, R18 ;  /* 0x000000121d157221 */ /* 0x000fe20000000000 */
[----:B------:R-:W-:Y:S02]  /*6b40*/  F2FP.F16.F32.PACK_AB R29, R38, R41 ;  /* 0x00000029261d723e */ /* 0x000fe400000000ff */
[----:B------:R-:W-:Y:S01]  /*6b50*/  @!P6 FMUL R54, R54, 0.5 ;  /* 0x3f0000003636e820 */ /* 0x000fe20000400000 */
[----:B------:R-:W2:Y:S01]  /*6b60*/  MUFU.EX2 R50, R50 ;  /* 0x0000003200327308 */ /* 0x000ea20000000800 */
[----:B----4-:R-:W-:Y:S01]  /*6b70*/  @!P2 FMUL R45, R45, R45 ;  /* 0x0000002d2d2da220 */ /* 0x010fe20000400000 */
[----:B------:R-:W-:Y:S01]  /*6b80*/  FSETP.GEU.AND P2, PT, R22, -126, PT ;  /* 0xc2fc00001600780b */ /* 0x000fe20003f4e000 */
[----:B------:R-:W-:Y:S01]  /*6b90*/  FADD R30, R21, R30 ;  /* 0x0000001e151e7221 */ /* 0x000fe20000000000 */
[----:B------:R-:W-:Y:S01]  /*6ba0*/  F2FP.F16.F32.PACK_AB R33, R44, R43 ;  /* 0x0000002b2c21723e */ /* 0x000fe200000000ff */
        /* <DEDUP_REMOVED lines=8> */
[----:B------:R-:W-:-:S02]  /*6c30*/  FADD R49, R35, R42 ;  /* 0x0000002a23317221 */ /* 0x000fc40000000000 */
[----:B------:R-:W-:Y:S01]  /*6c40*/  @!P2 FMUL R22, R22, 0.5 ;  /* 0x3f0000001616a820 */ /* 0x000fe20000400000 */
[----:B------:R-:W1:Y:S01]  /*6c50*/  MUFU.EX2 R51, R51 ;  /* 0x0000003300337308 */ /* 0x000e620000000800 */
[----:B--2---:R-:W-:Y:S01]  /*6c60*/  @!P4 FMUL R50, R50, R50 ;  /* 0x000000323232c220 */ /* 0x004fe20000400000 */
[----:B------:R-:W-:-:S03]  /*6c70*/  FSETP.GEU.AND P4, PT, R46, -126, PT ;  /* 0xc2fc00002e00780b */ /* 0x000fc60003f8e000 */
[----:B------:R-:W-:Y:S02]  /*6c80*/  FADD R53, R41, R50 ;  /* 0x0000003229357221 */ /* 0x000fe40000000000 */
[----:B------:R-:W-:Y:S01]  /*6c90*/  @!P3 FMUL R12, R12, 0.5 ;  /* 0x3f0000000c0cb820 */ /* 0x000fe20000400000 */
[----:B------:R2:W4:Y:S01]  /*6ca0*/  MUFU.EX2 R47, R22 ;  /* 0x00000016002f7308 */ /* 0x0005220000000800 */
[----:B---3--:R-:W-:-:S04]  /*6cb0*/  @!P6 FMUL R54, R54, R54 ;  /* 0x000000363636e220 */ /* 0x008fc80000400000 */
[----:B------:R-:W-:Y:S02]  /*6cc0*/  FADD R55, R39, R54 ;  /* 0x0000003627377221 */ /* 0x000fe40000000000 */
[----:B------:R-:W-:Y:S01]  /*6cd0*/  @!P4 FMUL R46, R46, 0.5 ;  /* 0x3f0000002e2ec820 */ /* 0x000fe20000400000 */
[----:B------:R-:W3:Y:S01]  /*6ce0*/  MUFU.EX2 R12, R12 ;  /* 0x0000000c000c7308 */ /* 0x000ee20000000800 */
[----:B--2---:R-:W-:Y:S01]  /*6cf0*/  FADD R22, R36, R13 ;  /* 0x0000000d24167221 */ /* 0x004fe20000000000 */
[----:B-1----:R-:W-:Y:S01]  /*6d00*/  @!P5 FMUL R51, R51, R51 ;  /* 0x000000333333d220 */ /* 0x002fe20000400000 */
[----:B------:R-:W-:Y:S02]  /*6d10*/  FADD R55, R48, R55 ;  /* 0x0000003730377221 */ /* 0x000fe40000000000 */
        /* <DEDUP_REMOVED lines=9> */
[----:B------:R-:W-:Y:S01]  /*6db0*/  F2FP.F16.F32.PACK_AB R32, R16, R15 ;  /* 0x0000000f1020723e */ /* 0x000fe200000000ff */
[----:B------:R-:W-:Y:S01]  /*6dc0*/  FADD R22, R22, R55 ;  /* 0x0000003716167221 */ /* 0x000fe20000000000 */
[----:B------:R-:W-:Y:S01]  /*6dd0*/  FADD R27, R10, R27 ;  /* 0x0000001b0a1b7221 */ /* 0x000fe20000000000 */
[----:B------:R-:W-:Y:S01]  /*6de0*/  FADD R112, R49, R112 ;  /* 0x0000007031707221 */ /* 0x000fe20000000000 */
[----:B---3--:R-:W-:Y:S01]  /*6df0*/  @!P3 FMUL R12, R12, R12 ;  /* 0x0000000c0c0cb220 */ /* 0x008fe20000400000 */
[----:B------:R-:W-:-:S02]  /*6e00*/  SHF.L.U32 R10, R3, 0x1f, RZ ;  /* 0x0000001f030a7819 */ /* 0x000fc400000006ff */
[----:B------:R-:W-:Y:S01]  /*6e10*/  FADD R23, R23, R112 ;  /* 0x0000007017177221 */ /* 0x000fe20000000000 */
[----:B------:R-:W-:Y:S01]  /*6e20*/  FFMA R7, R12, R7, R27 ;  /* 0x000000070c077223 */ /* 0x000fe2000000001b */
[----:B------:R2:W3:Y:S01]  /*6e30*/  SYNCS.PHASECHK.TRANS64.TRYWAIT P2, [UR5+0x18800], R10 ;  /* 0x0188000aff0075a7 */ /* 0x0004e20008040145 */
[----:B------:R-:W-:Y:S01]  /*6e40*/  F2FP.F16.F32.PACK_AB R27, R35, R34 ;  /* 0x00000022231b723e */ /* 0x000fe200000000ff */
[----:B------:R-:W-:Y:S01]  /*6e50*/  FADD R22, R22, R23 ;  /* 0x0000001716167221 */ /* 0x000fe20000000000 */
[----:B-1----:R-:W-:Y:S01]  /*6e60*/  @!P4 FMUL R21, R21, R21 ;  /* 0x000000151515c220 */ /* 0x002fe20000400000 */
[----:B------:R-:W-:Y:S01]  /*6e70*/  F2FP.F16.F32.PACK_AB R35, R42, R45 ;  /* 0x0000002d2a23723e */ /* 0x000fe200000000ff */
        /* <DEDUP_REMOVED lines=59> */
[----:B------:R-:W-:Y:S01]  /*7230*/  F2FP.F16.F32.PACK_AB R46, R20, R13 ;  /* 0x0000000d142e723e */ /* 0x000fe200000000ff */
[----:B--23--:R-:W-:Y:S06]  /*7240*/  @!P0 BRA `(.L_x_39) ;  /* 0x0000000000048947 */ /* 0x00cfec0003800000 */
[----:B------:R-:W-:Y:S01]  /*7250*/  BPT.TRAP 0x1 ;  /* 0x000000040000795c */ /* 0x000fe20000300000 */
.L_x_39:
[----:B------:R-:W-:Y:S05]  /*7260*/  @P2 BRA `(.L_x_40) ;  /* 0x0000000000082947 */ /* 0x000fea0003800000 */
[----:B------:R-:W1:Y:S02]  /*7270*/  SYNCS.PHASECHK.TRANS64.TRYWAIT P2, [UR5+0x18800], R10 ;  /* 0x0188000aff0075a7 */ /* 0x000e640008040145 */
[----:B-1----:R-:W-:Y:S05]  /*7280*/  @!P2 BRA `(.L_x_41) ;  /* 0x0000004800c4a947 */ /* 0x002fea0003800000 */
.L_x_40:
        /* <DEDUP_REMOVED lines=143> */
.L_x_42:
[----:B------:R-:W-:-:S04]  /*7b80*/  ULEA UR5, UR43, UR36, 0x3 ;  /* 0x000000242b057291 */ /* 0x000fc8000f8e183f */
[----:B------:R-:W-:-:S04]  /*7b90*/  UIADD3 UR5, UR5, 0x18828, URZ ;  /* 0x0001882805057890 */ /* 0x000fc8000fffe03f */
[----:B------:R-:W-:-:S09]  /*7ba0*/  UPRMT UR5, URZ, 0x654, UR5 ;  /* 0x000006543f057896 */ /* 0x000fd20008000005 */
[----:B------:R-:W-:Y:S01]  /*7bb0*/  SYNCS.ARRIVE.TRANS64.RED.A1T0 RZ, [UR5], RZ ;  /* 0x000000ffffff79a7 */ /* 0x000fe20008100405 */
[----:B------:R-:W-:Y:S05]  /*7bc0*/  @P1 BRA `(.L_x_43) ;  /* 0x0000000000041947 */ /* 0x000fea0003800000 */
[----:B------:R-:W-:Y:S01]  /*7bd0*/  BPT.TRAP 0x1 ;  /* 0x000000040000795c */ /* 0x000fe20000300000 */
.L_x_43:
[----:B------:R-:W-:-:S04]  /*7be0*/  UIADD3 UR43, UR43, 0x1, URZ ;  /* 0x000000012b2b7890 */ /* 0x000fc8000fffe03f */
[----:B------:R-:W-:-:S04]  /*7bf0*/  UISETP.NE.AND UP0, UPT, UR43, 0x5, UPT ;  /* 0x000000052b00788c */ /* 0x000fc8000bf05270 */
[----:B------:R-:W-:Y:S01]  /*7c00*/  USEL UR43, UR43, URZ, UP0 ;  /* 0x0000003f2b2b7287 */ /* 0x000fe20008000000 */
[----:B------:R-:W-:Y:S11]  /*7c10*/  @!P0 BRA `(.L_x_44) ;  /* 0x0000000000048947 */ /* 0x000ff60003800000 */
[----:B------:R-:W-:Y:S01]  /*7c20*/  BPT.TRAP 0x1 ;  /* 0x000000040000795c */ /* 0x000fe20000300000 */
.L_x_44:
[----:B------:R-:W-:-:S04]  /*7c30*/  ULEA UR5, UR43, UR36, 0x3 ;  /* 0x000000242b057291 */ /* 0x000fc8000f8e183f */
[----:B------:R-:W-:-:S04]  /*7c40*/  UIADD3 UR5, UR5, 0x18828, URZ ;  /* 0x0001882805057890 */ /* 0x000fc8000fffe03f */
[----:B------:R-:W-:-:S09]  /*7c50*/  UPRMT UR5, URZ, 0x654, UR5 ;  /* 0x000006543f057896 */ /* 0x000fd20008000005 */
[----:B------:R-:W-:Y:S01]  /*7c60*/  SYNCS.ARRIVE.TRANS64.RED.A1T0 RZ, [UR5], RZ ;  /* 0x000000ffffff79a7 */ /* 0x000fe20008100405 */
[----:B------:R-:W-:Y:S05]  /*7c70*/  @P1 BRA `(.L_x_45) ;  /* 0x0000000000041947 */ /* 0x000fea0003800000 */
[----:B------:R-:W-:Y:S01]  /*7c80*/  BPT.TRAP 0x1 ;  /* 0x000000040000795c */ /* 0x000fe20000300000 */
.L_x_45:
[----:B------:R-:W-:Y:S01]  /*7c90*/  UIADD3 UR4, UR4, 0x1, URZ ;  /* 0x0000000104047890 */ /* 0x000fe2000fffe03f */
[C---:B------:R-:W-:Y:S01]  /*7ca0*/  ISETP.GT.AND P2, PT, R9.reuse, 0x1, PT ;  /* 0x000000010900780c */ /* 0x040fe20003f44270 */
[----:B------:R-:W-:Y:S01]  /*7cb0*/  UIADD3 UR43, UR43, 0x1, URZ ;  /* 0x000000012b2b7890 */ /* 0x000fe2000fffe03f */
[----:B------:R-:W-:Y:S01]  /*7cc0*/  VIADD R9, R9, 0xffffffff ;  /* 0xffffffff09097836 */ /* 0x000fe20000000000 */
[----:B------:R-:W-:Y:S01]  /*7cd0*/  UISETP.NE.AND UP1, UPT, UR4, 0x5, UPT ;  /* 0x000000050400788c */ /* 0x000fe2000bf25270 */
[----:B------:R-:W-:Y:S01]  /*7ce0*/  IADD3 R5, R5, 0x40, RZ ;  /* 0x0000004005057810 */ /* 0x000fe20007ffe0ff */
[----:B------:R-:W-:Y:S01]  /*7cf0*/  UISETP.NE.AND UP0, UPT, UR43, 0x5, UPT ;  /* 0x000000052b00788c */ /* 0x000fe2000bf05270 */
[----:B-1----:R-:W-:Y:S01]  /*7d00*/  MOV R11, R4 ;  /* 0x00000004000b7202 */ /* 0x002fe20000000f00 */
[----:B------:R-:W-:Y:S01]  /*7d10*/  USEL UR5, URZ, 0x1, UP1 ;  /* 0x000000013f057887 */ /* 0x000fe20008800000 */
[----:B------:R-:W-:Y:S01]  /*7d20*/  IMAD.MOV.U32 R10, RZ, RZ, R6 ;  /* 0x000000ffff0a7224 */ /* 0x000fe200078e0006 */
[----:B------:R-:W-:-:S02]  /*7d30*/  USEL UR43, UR43, URZ, UP0 ;  /* 0x0000003f2b2b7287 */ /* 0x000fc40008000000 */
[----:B------:R-:W-:Y:S02]  /*7d40*/  USEL UR41, UR4, URZ, UP1 ;  /* 0x0000003f04297287 */ /* 0x000fe40008800000 */
[----:B------:R-:W-:Y:S01]  /*7d50*/  LOP3.LUT R12, R3, UR5, RZ, 0x3c, !PT ;  /* 0x00000005030c7c12 */ /* 0x000fe2000f8e3cff */
[----:B------:R-:W-:Y:S09]  /*7d60*/  @P2 BRA `(.L_x_46) ;  /* 0xffffffd800042947 */ /* 0x000ff2000383ffff */
.L_x_35:
[----:B------:R-:W1:Y:S01]  /*7d70*/  SHFL.BFLY PT, R0, R7, 0x1, 0x1f ;  /* 0x0c201f0007007f89 */ /* 0x000e6200000e0000 */
[----:B------:R-:W-:Y:S01]  /*7d80*/  BSSY B0, `(.L_x_47) ;  /* 0x0000024000007945 */ /* 0x000fe20003800000 */
[----:B------:R-:W-:Y:S01]  /*7d90*/  MOV R9, 0x7f800000 ;  /* 0x7f80000000097802 */ /* 0x000fe20000000f00 */
[----:B------:R-:W-:Y:S01]  /*7da0*/  IMAD.MOV.U32 R2, RZ, RZ, 0x3f800000 ;  /* 0x3f800000ff027424 */ /* 0x000fe200078e00ff */
[----:B------:R-:W2:Y:S01]  /*7db0*/  SHFL.BFLY PT, R3, R8, 0x1, 0x1f ;  /* 0x0c201f0008037f89 */ /* 0x000ea200000e0000 */
[----:B------:R-:W-:Y:S02]  /*7dc0*/  MOV R10, 0x3f800000 ;  /* 0x3f800000000a7802 */ /* 0x000fe40000000f00 */
[----:B------:R-:W-:Y:S01]  /*7dd0*/  MOV R11, 0x7f800000 ;  /* 0x7f800000000b7802 */ /* 0x000fe20000000f00 */
[----:B-1----:R-:W-:Y:S01]  /*7de0*/  FADD R0, R0, R7 ;  /* 0x0000000700007221 */ /* 0x002fe20000000000 */
[----:B--2---:R-:W-:-:S04]  /*7df0*/  FADD R16, R3, R8 ;  /* 0x0000000803107221 */ /* 0x004fc80000000000 */
[----:B------:R-:W1:Y:S04]  /*7e00*/  SHFL.BFLY PT, R5, R0, 0x2, 0x1f ;  /* 0x0c401f0000057f89 */ /* 0x000e6800000e0000 */
[----:B------:R-:W2:Y:S01]  /*7e10*/  SHFL.BFLY PT, R17, R16, 0x2, 0x1f ;  /* 0x0c401f0010117f89 */ /* 0x000ea200000e0000 */
[C---:B-1----:R-:W-:Y:S01]  /*7e20*/  FSETP.NE.AND P0, PT, R0.reuse, -R5, PT ;  /* 0x800000050000720b */ /* 0x042fe20003f05000 */
[----:B------:R-:W-:Y:S01]  /*7e30*/  FADD R5, R0, R5 ;  /* 0x0000000500057221 */ /* 0x000fe20000000000 */
[----:B--2---:R-:W-:-:S11]  /*7e40*/  FADD R7, R16, R17 ;  /* 0x0000001110077221 */ /* 0x004fd60000000000 */
[----:B------:R-:W-:Y:S05]  /*7e50*/  @!P0 BRA `(.L_x_48) ;  /* 0x0000000000588947 */ /* 0x000fea0003800000 */
[----:B------:R-:W-:Y:S01]  /*7e60*/  IADD3 R0, R5, 0x1800000, RZ ;  /* 0x0180000005007810 */ /* 0x000fe20007ffe0ff */
[----:B------:R-:W-:Y:S03]  /*7e70*/  BSSY B1, `(.L_x_49) ;  /* 0x000000d000017945 */ /* 0x000fe60003800000 */
[----:B------:R-:W-:-:S04]  /*7e80*/  LOP3.LUT R0, R0, 0x7f800000, RZ, 0xc0, !PT ;  /* 0x7f80000000007812 */ /* 0x000fc800078ec0ff */
[----:B------:R-:W-:-:S13]  /*7e90*/  ISETP.GT.U32.AND P0, PT, R0, 0x1ffffff, PT ;  /* 0x01ffffff0000780c */ /* 0x000fda0003f04070 */
[----:B------:R-:W-:Y:S05]  /*7ea0*/  @P0 BRA `(.L_x_50) ;  /* 0x0000000000140947 */ /* 0x000fea0003800000 */
[----:B------:R-:W-:Y:S01]  /*7eb0*/  IMAD.MOV.U32 R2, RZ, RZ, R5 ;  /* 0x000000ffff027224 */ /* 0x000fe200078e0005 */
[----:B------:R-:W-:-:S07]  /*7ec0*/  MOV R15, 0x7ee0 ;  /* 0x00007ee0000f7802 */ /* 0x000fce0000000f00 */
[----:B------:R-:W-:Y:S05]  /*7ed0*/  CALL.REL.NOINC `($__internal_0_$__cuda_sm20_rcp_rn_f32_slowpath) ;  /* 0x0000004000587944 */ /* 0x000fea0003c00000 */
[----:B------:R-:W-:Y:S01]  /*7ee0*/  MOV R2, R0 ;  /* 0x0000000000027202 */ /* 0x000fe20000000f00 */
[----:B------:R-:W-:Y:S06]  /*7ef0*/  BRA `(.L_x_51) ;  /* 0x0000000000107947 */ /* 0x000fec0003800000 */
.L_x_50:
[----:B------:R-:W1:Y:S02]  /*7f00*/  MUFU.RCP R2, R5 ;  /* 0x0000000500027308 */ /* 0x000e640000001000 */
[----:B-1----:R-:W-:-:S04]  /*7f10*/  FFMA R0, R5, R2, -1 ;  /* 0xbf80000005007423 */ /* 0x002fc80000000002 */
[----:B------:R-:W-:-:S04]  /*7f20*/  FADD.FTZ R3, -R0, -RZ ;  /* 0x800000ff00037221 */ /* 0x000fc80000010100 */
[----:B------:R-:W-:-:S07]  /*7f30*/  FFMA R2, R2, R3, R2 ;  /* 0x0000000302027223 */ /* 0x000fce0000000002 */
.L_x_51:
[----:B------:R-:W-:Y:S05]  /*7f40*/  BSYNC B1 ;  /* 0x0000000000017941 */ /* 0x000fea0003800000 */
.L_x_49:
[----:B------:R-:W-:Y:S01]  /*7f50*/  FSETP.GEU.AND P0, PT, |R5|, 1.175494350822287508e-38, PT ;  /* 0x008000000500780b */ /* 0x000fe20003f0e200 */
[----:B------:R-:W-:-:S12]  /*7f60*/  ULDC UR4, c[0x0][0x600] ;  /* 0x0001800000047ab9 */ /* 0x000fd80000000800 */
[----:B------:R-:W-:-:S04]  /*7f70*/  @!P0 FMUL R5, R5, 16777216 ;  /* 0x4b80000005058820 */ /* 0x000fc80000400000 */
[----:B------:R-:W1:Y:S02]  /*7f80*/  MUFU.LG2 R0, R5 ;  /* 0x0000000500007308 */ /* 0x000e640000000c00 */
[----:B-1----:R-:W-:-:S04]  /*7f90*/  @!P0 FADD R0, R0, -24 ;  /* 0xc1c0000000008421 */ /* 0x002fc80000000000 */
[----:B------:R-:W-:-:S04]  /*7fa0*/  FMUL R11, R0, 0.69314718246459960938 ;  /* 0x3f317218000b7820 */ /* 0x000fc80000400000 */
[----:B------:R-:W-:-:S07]  /*7fb0*/  FFMA R11, R4, UR4, R11 ;  /* 0x00000004040b7c23 */ /* 0x000fce000800000b */
.L_x_48:
[----:B------:R-:W-:Y:S05]  /*7fc0*/  BSYNC B0 ;  /* 0x0000000000007941 */ /* 0x000fea0003800000 */
.L_x_47:
[----:B------:R-:W-:Y:S01]  /*7fd0*/  FSETP.NE.AND P0, PT, R16, -R17, PT ;  /* 0x800000111000720b */ /* 0x000fe20003f05000 */
[----:B------:R-:W-:Y:S01]  /*7fe0*/  ULDC UR4, c[0x0][0x608] ;  /* 0x0001820000047ab9 */ /* 0x000fe20000000800 */
[----:B------:R-:W-:Y:S01]  /*7ff0*/  BSSY B0, `(.L_x_52) ;  /* 0x0000035000007945 */ /* 0x000fe20003800000 */
[----:B------:R-:W-:-:S04]  /*8000*/  FMUL R2, R2, UR4 ;  /* 0x0000000402027c20 */ /* 0x000fc80008400000 */
        /* <DEDUP_REMOVED lines=28> */
[----:B------:R-:W-:Y:S06]  /*81d0*/  @!P0 BRA `(.L_x_53) ;  /* 0x0000000000588947 */ /* 0x000fec0003800000 */
        /* <DEDUP_REMOVED lines=10> */
.L_x_55:
[----:B------:R-:W1:Y:S02]  /*8280*/  MUFU.RCP R10, R7 ;  /* 0x00000007000a7308 */ /* 0x000e640000001000 */
[----:B-1----:R-:W-:-:S04]  /*8290*/  FFMA R0, R7, R10, -1 ;  /* 0xbf80000007007423 */ /* 0x002fc8000000000a */
[----:B------:R-:W-:-:S04]  /*82a0*/  FADD.FTZ R3, -R0, -RZ ;  /* 0x800000ff00037221 */ /* 0x000fc80000010100 */
[----:B------:R-:W-:-:S07]  /*82b0*/  FFMA R10, R10, R3, R10 ;  /* 0x000000030a0a7223 */ /* 0x000fce000000000a */
.L_x_56:
[----:B------:R-:W-:Y:S05]  /*82c0*/  BSYNC B1 ;  /* 0x0000000000017941 */ /* 0x000fea0003800000 */
.L_x_54:
[----:B------:R-:W-:Y:S01]  /*82d0*/  FSETP.GEU.AND P0, PT, |R7|, 1.175494350822287508e-38, PT ;  /* 0x008000000700780b */ /* 0x000fe20003f0e200 */
[----:B------:R-:W-:-:S12]  /*82e0*/  ULDC UR4, c[0x0][0x600] ;  /* 0x0001800000047ab9 */ /* 0x000fd80000000800 */
[----:B------:R-:W-:-:S04]  /*82f0*/  @!P0 FMUL R7, R7, 16777216 ;  /* 0x4b80000007078820 */ /* 0x000fc80000400000 */
[----:B------:R-:W1:Y:S02]  /*8300*/  MUFU.LG2 R0, R7 ;  /* 0x0000000700007308 */ /* 0x000e640000000c00 */
[----:B-1----:R-:W-:-:S04]  /*8310*/  @!P0 FADD R0, R0, -24 ;  /* 0xc1c0000000008421 */ /* 0x002fc80000000000 */
[----:B------:R-:W-:-:S04]  /*8320*/  FMUL R9, R0, 0.69314718246459960938 ;  /* 0x3f31721800097820 */ /* 0x000fc80000400000 */
[----:B------:R-:W-:-:S07]  /*8330*/  FFMA R9, R6, UR4, R9 ;  /* 0x0000000406097c23 */ /* 0x000fce0008000009 */
.L_x_53:
[----:B------:R-:W-:Y:S05]  /*8340*/  BSYNC B0 ;  /* 0x0000000000007941 */ /* 0x000fea0003800000 */
.L_x_52:
[----:B------:R-:W-:Y:S01]  /*8350*/  UISETP.NE.AND UP0, UPT, UR38, 0x1, UPT ;  /* 0x000000012600788c */ /* 0x000fe2000bf05270 */
[----:B------:R-:W1:Y:S03]  /*8360*/  S2R R2, SR_TID.X ;  /* 0x0000000000027919 */ /* 0x000e660000002100 */
[----:B------:R-:W-:-:S06]  /*8370*/  USEL UR4, URZ, 0x1, UP0 ;  /* 0x000000013f047887 */ /* 0x000fcc0008000000 */
[----:B------:R-:W-:Y:S01]  /*8380*/  MOV R0, UR4 ;  /* 0x0000000400007c02 */ /* 0x000fe20008000f00 */
[----:B------:R-:W-:Y:S02]  /*8390*/  ULDC UR4, c[0x0][0x608] ;  /* 0x0001820000047ab9 */ /* 0x000fe40000000800 */
[----:B------:R-:W-:Y:S01]  /*83a0*/  FMUL R10, R10, UR4 ;  /* 0x000000040a0a7c20 */ /* 0x000fe20008400000 */
[----:B------:R-:W-:-:S03]  /*83b0*/  SHF.L.U32 R0, R0, 0x1f, RZ ;  /* 0x0000001f00007819 */ /* 0x000fc600000006ff */
[-C--:B------:R-:W-:Y:S01]  /*83c0*/  FMUL R106, R106, R10.reuse ;  /* 0x0000000a6a6a7220 */ /* 0x080fe20000400000 */
[----:B------:R-:W2:Y:S01]  /*83d0*/  SYNCS.PHASECHK.TRANS64.TRYWAIT P0, [UR39+0x8], R0 ;  /* 0x00000800ff0075a7 */ /* 0x000ea20008000167 */
        /* <DEDUP_REMOVED lines=14> */
[C---:B-1----:R-:W-:Y:S01]  /*84c0*/  LOP3.LUT P1, R18, R2.reuse, 0x3, RZ, 0xc0, !PT ;  /* 0x0000000302127812 */ /* 0x042fe2000782c0ff */
[----:B------:R-:W-:Y:S01]  /*84d0*/  FMUL R112, R87, R10 ;  /* 0x0000000a57707220 */ /* 0x000fe20000400000 */
[----:B------:R-:W-:Y:S01]  /*84e0*/  LOP3.LUT R16, R2, 0x7f, RZ, 0xc0, !PT ;  /* 0x0000007f02107812 */ /* 0x000fe200078ec0ff */
[----:B--2---:R-:W-:Y:S10]  /*84f0*/  @!P0 BRA `(.L_x_57) ;  /* 0x0000003800408947 */ /* 0x004ff40003800000 */
.L_x_117:
[----:B------:R-:W-:Y:S01]  /*8500*/  ULDC.64 UR10, c[0x0][0x208] ;  /* 0x00008200000a7ab9 */ /* 0x000fe20000000a00 */
[----:B------:R-:W-:Y:S01]  /*8510*/  BSSY B0, `(.L_x_58) ;  /* 0x0000019000007945 */ /* 0x000fe20003800000 */
[----:B------:R-:W-:-:S03]  /*8520*/  SHF.R.U32.HI R17, RZ, 0x5, R16 ;  /* 0x00000005ff117819 */ /* 0x000fc60000011610 */
[----:B------:R-:W-:Y:S05]  /*8530*/  @P1 BRA `(.L_x_59) ;  /* 0x0000000000581947 */ /* 0x000fea0003800000 */
[----:B------:R-:W2:Y:S01]  /*8540*/  S2UR UR4, SR_CTAID.Y ;  /* 0x00000000000479c3 */ /* 0x000ea20000002600 */
[----:B-1----:R-:W-:Y:S01]  /*8550*/  SHF.R.U32.HI R0, RZ, 0x2, R2 ;  /* 0x00000002ff007819 */ /* 0x002fe20000011602 */
[----:B------:R-:W-:Y:S01]  /*8560*/  IMAD.SHL.U32 R3, R17, 0x10, RZ ;  /* 0x0000001011037824 */ /* 0x000fe200078e00ff */
[----:B------:R-:W-:Y:S02]  /*8570*/  USHF.L.U32 UR8, UR37, 0x6, URZ ;  /* 0x0000000625087899 */ /* 0x000fe4000800063f */
[----:B------:R-:W-:Y:S01]  /*8580*/  LOP3.LUT R0, R0, 0x7, RZ, 0xc0, !PT ;  /* 0x0000000700007812 */ /* 0x000fe200078ec0ff */
[----:B------:R-:W-:Y:S02]  /*8590*/  ULDC.64 UR6, c[0x0][0x688] ;  /* 0x0001a20000067ab9 */ /* 0x000fe40000000a00 */
[----:B------:R-:W1:Y:S01]  /*85a0*/  S2UR UR5, SR_CTAID.Z ;  /* 0x00000000000579c3 */ /* 0x000e620000002700 */
[----:B------:R-:W-:-:S04]  /*85b0*/  LOP3.LUT R0, R3, 0xfffffff0, R0, 0xe2, !PT ;  /* 0xfffffff003007812 */ /* 0x000fc800078ee200 */
[----:B------:R-:W-:-:S04]  /*85c0*/  IADD3 R3, R0, UR8, RZ ;  /* 0x0000000800037c10 */ /* 0x000fc8000fffe0ff */
[----:B------:R-:W-:Y:S01]  /*85d0*/  IADD3 R2, R3, 0x8, RZ ;  /* 0x0000000803027810 */ /* 0x000fe20007ffe0ff */
[----:B--2---:R-:W-:-:S04]  /*85e0*/  UIMAD UR4, UR4, UR6, UR8 ;  /* 0x00000006040472a4 */ /* 0x004fc8000f8e0208 */
[----:B-1----:R-:W-:-:S03]  /*85f0*/  UIMAD UR4, UR5, UR7, UR4 ;  /* 0x00000007050472a4 */ /* 0x002fc6000f8e0204 */
[----:B------:R-:W-:Y:S02]  /*8600*/  ULDC UR5, c[0x0][0x288] ;  /* 0x0000a20000057ab9 */ /* 0x000fe40000000800 */
[----:B------:R-:W-:Y:S02]  /*8610*/  ISETP.GE.U32.AND P0, PT, R3, UR5, PT ;  /* 0x0000000503007c0c */ /* 0x000fe4000bf06070 */
[----:B------:R-:W-:Y:S02]  /*8620*/  IADD3 R0, P2, R0, UR4, RZ ;  /* 0x0000000400007c10 */ /* 0x000fe4000ff5e0ff */
[----:B------:R-:W-:Y:S01]  /*8630*/  ISETP.GE.U32.AND P1, PT, R2, UR5, PT ;  /* 0x0000000502007c0c */ /* 0x000fe2000bf26070 */
[----:B------:R-:W-:Y:S02]  /*8640*/  ULDC.64 UR4, c[0x0][0x680] ;  /* 0x0001a00000047ab9 */ /* 0x000fe40000000a00 */
[----:B------:R-:W-:Y:S01]  /*8650*/  IMAD.X R3, RZ, RZ, RZ, P2 ;  /* 0x000000ffff037224 */ /* 0x000fe200010e06ff */
[----:B------:R-:W-:-:S04]  /*8660*/  LEA R2, P2, R0, UR4, 0x2 ;  /* 0x0000000400027c11 */ /* 0x000fc8000f8410ff */
[----:B------:R-:W-:-:S05]  /*8670*/  LEA.HI.X R3, R0, UR5, R3, 0x2, P2 ;  /* 0x0000000500037c11 */ /* 0x000fca00090f1403 */
[----:B------:R2:W-:Y:S04]  /*8680*/  @!P0 STG.E desc[UR10][R2.64], R11 ;  /* 0x0000000b02008986 */ /* 0x0005e8000c10190a */
[----:B------:R2:W-:Y:S02]  /*8690*/  @!P1 STG.E desc[UR10][R2.64+0x20], R9 ;  /* 0x0000200902009986 */ /* 0x0005e4000c10190a */
.L_x_59:
[----:B------:R-:W-:Y:S05]  /*86a0*/  BSYNC B0 ;  /* 0x0000000000007941 */ /* 0x000fea0003800000 */
.L_x_58:
[----:B------:R-:W-:Y:S01]  /*86b0*/  ULDC.64 UR4, c[0x0][0x730] ;  /* 0x0001cc0000047ab9 */ /* 0x000fe20000000a00 */
[-C--:B------:R-:W-:Y:S01]  /*86c0*/  FMUL R74, R74, R10.reuse ;  /* 0x0000000a4a4a7220 */ /* 0x080fe20000400000 */
[----:B------:R-:W-:Y:S01]  /*86d0*/  ISETP.NE.U32.AND P0, PT, RZ, UR4, PT ;  /* 0x00000004ff007c0c */ /* 0x000fe2000bf05070 */
[-C--:B------:R-:W-:Y:S01]  /*86e0*/  FMUL R114, R75, R10.reuse ;  /* 0x0000000a4b727220 */ /* 0x080fe20000400000 */
[-C--:B------:R-:W-:Y:S01]  /*86f0*/  FMUL R78, R78, R10.reuse ;  /* 0x0000000a4e4e7220 */ /* 0x080fe20000400000 */
[-C--:B------:R-:W-:Y:S01]  /*8700*/  FMUL R116, R79, R10.reuse ;  /* 0x0000000a4f747220 */ /* 0x080fe20000400000 */
[----:B------:R-:W-:Y:S01]  /*8710*/  ISETP.NE.AND.EX P0, PT, RZ, UR5, PT, P0 ;  /* 0x00000005ff007c0c */ /* 0x000fe2000bf05300 */
[-C--:B------:R-:W-:Y:S01]  /*8720*/  FMUL R66, R66, R10.reuse ;  /* 0x0000000a42427220 */ /* 0x080fe20000400000 */
[-C--:B------:R-:W-:Y:S01]  /*8730*/  FMUL R118, R67, R10.reuse ;  /* 0x0000000a43767220 */ /* 0x080fe20000400000 */
[-C--:B------:R-:W-:Y:S01]  /*8740*/  FMUL R70, R70, R10.reuse ;  /* 0x0000000a46467220 */ /* 0x080fe20000400000 */
[-C--:B------:R-:W-:Y:S01]  /*8750*/  FMUL R120, R71, R10.reuse ;  /* 0x0000000a47787220 */ /* 0x080fe20000400000 */
[-C--:B------:R-:W-:Y:S01]  /*8760*/  FMUL R58, R58, R10.reuse ;  /* 0x0000000a3a3a7220 */ /* 0x080fe20000400000 */
[-C--:B------:R-:W-:Y:S01]  /*8770*/  FMUL R122, R59, R10.reuse ;  /* 0x0000000a3b7a7220 */ /* 0x080fe20000400000 */
[-C--:B------:R-:W-:Y:S01]  /*8780*/  FMUL R62, R62, R10.reuse ;  /* 0x0000000a3e3e7220 */ /* 0x080fe20000400000 */
[----:B------:R-:W-:-:S05]  /*8790*/  FMUL R124, R63, R10 ;  /* 0x0000000a3f7c7220 */ /* 0x000fca0000400000 */
[----:B------:R-:W-:Y:S05]  /*87a0*/  @P0 BRA `(.L_x_60) ;  /* 0x0000000000200947 */ /* 0x000fea0003800000 */
[----:B------:R-:W-:Y:S02]  /*87b0*/  ULDC.64 UR4, c[0x0][0x728] ;  /* 0x0001ca0000047ab9 */ /* 0x000fe40000000a00 */
[----:B------:R-:W-:-:S04]  /*87c0*/  ISETP.NE.U32.AND P0, PT, RZ, UR4, PT ;  /* 0x00000004ff007c0c */ /* 0x000fc8000bf05070 */
[----:B------:R-:W-:-:S13]  /*87d0*/  ISETP.NE.AND.EX P0, PT, RZ, UR5, PT, P0 ;  /* 0x00000005ff007c0c */ /* 0x000fda000bf05300 */
[----:B------:R-:W-:Y:S05]  /*87e0*/  @!P0 BRA `(.L_x_61) ;  /* 0x00000000000c8947 */ /* 0x000fea0003800000 */
[----:B-12---:R-:W1:Y:S02]  /*87f0*/  LDC.64 R2, c[0x0][0x728] ;  /* 0x0001ca00ff027b82 */ /* 0x006e640000000a00 */
[----:B-1----:R4:W5:Y:S01]  /*8800*/  LDG.E R2, desc[UR10][R2.64] ;  /* 0x0000000a02027981 */ /* 0x002962000c1e1900 */
[----:B------:R-:W-:Y:S05]  /*8810*/  BRA `(.L_x_60) ;  /* 0x0000000000047947 */ /* 0x000fea0003800000 */
.L_x_61:
[----:B--2---:R-:W3:Y:S02]  /*8820*/  LDC R2, c[0x0][0x720] ;  /* 0x0001c800ff027b82 */ /* 0x004ee40000000800 */
.L_x_60:
[----:B-1----:R-:W-:Y:S02]  /*8830*/  MOV R0, RZ ;  /* 0x000000ff00007202 */ /* 0x002fe40000000f00 */
[----:B---3-5:R-:W-:Y:S02]  /*8840*/  MOV R49, R2 ;  /* 0x0000000200317202 */ /* 0x028fe40000000f00 */
[----:B------:R-:W-:-:S13]  /*8850*/  LOP3.LUT P0, RZ, R0, 0x9f, RZ, 0xc0, !PT ;  /* 0x0000009f00ff7812 */ /* 0x000fda000780c0ff */
[----:B------:R-:W-:Y:S05]  /*8860*/  @!P0 BRA `(.L_x_62) ;  /* 0x0000000000408947 */ /* 0x000fea0003800000 */
[----:B------:R-:W-:Y:S01]  /*8870*/  MOV R0, 0x0 ;  /* 0x0000000000007802 */ /* 0x000fe20000000f00 */
[----:B------:R-:W-:Y:S01]  /*8880*/  ULDC.64 UR4, c[0x4][0x70] ;  /* 0x01001c0000047ab9 */ /* 0x000fe20000000a00 */
[----:B------:R-:W-:Y:S01]  /*8890*/  ULDC.64 UR6, c[0x4][0x8] ;  /* 0x0100020000067ab9 */ /* 0x000fe20000000a00 */
[----:B------:R-:W-:Y:S01]  /*88a0*/  MOV R4, UR4 ;  /* 0x0000000400047c02 */ /* 0x000fe20008000f00 */
[----:B--2-4-:R1:W2:Y:S01]  /*88b0*/  LDC.64 R2, c[0x4][R0] ;  /* 0x0100000000027b82 */ /* 0x0142a20000000a00 */
[----:B------:R-:W-:Y:S01]  /*88c0*/  IMAD.U32 R5, RZ, RZ, UR5 ;  /* 0x00000005ff057e24 */ /* 0x000fe2000f8e00ff */
[----:B------:R-:W-:Y:S01]  /*88d0*/  ULDC.64 UR4, c[0x4][0x78] ;  /* 0x01001e0000047ab9 */ /* 0x000fe20000000a00 */
[----:B------:R-:W-:Y:S01]  /*88e0*/  IMAD.U32 R10, RZ, RZ, UR6 ;  /* 0x00000006ff0a7e24 */ /* 0x000fe2000f8e00ff */
[----:B------:R-:W-:Y:S01]  /*88f0*/  MOV R6, UR4 ;  /* 0x0000000400067c02 */ /* 0x000fe20008000f00 */
[----:B------:R-:W-:Y:S01]  /*8900*/  IMAD.MOV.U32 R12, RZ, RZ, 0x1 ;  /* 0x00000001ff0c7424 */ /* 0x000fe200078e00ff */
[----:B------:R-:W-:-:S02]  /*8910*/  MOV R7, UR5 ;  /* 0x0000000500077c02 */ /* 0x000fc40008000f00 */
[----:B------:R-:W-:Y:S02]  /*8920*/  MOV R11, UR7 ;  /* 0x00000007000b7c02 */ /* 0x000fe40008000f00 */
[----:B------:R-:W-:Y:S02]  /*8930*/  MOV R8, 0x70 ;  /* 0x0000007000087802 */ /* 0x000fe40000000f00 */
[----:B-1----:R-:W-:-:S07]  /*8940*/  MOV R13, RZ ;  /* 0x000000ff000d7202 */ /* 0x002fce0000000f00 */
[----:B------:R-:W-:-:S07]  /*8950*/  LEPC R20, `(.L_x_62) ;  /* 0x000000001014794e */ /* 0x000fce0000000000 */
[----:B--2---:R-:W-:Y:S05]  /*8960*/  CALL.ABS.NOINC R2 ;  /* 0x0000000002007343 */ /* 0x004fea0003c00000 */
.L_x_62:
[----:B------:R-:W-:Y:S01]  /*8970*/  MOV R19, UR36 ;  /* 0x0000002400137c02 */ /* 0x000fe20008000f00 */
[----:B------:R-:W-:-:S04]  /*8980*/  IMAD.U32 R0, RZ, RZ, UR38 ;  /* 0x00000026ff007e24 */ /* 0x000fc8000f8e00ff */
[----:B------:R-:W-:-:S05]  /*8990*/  IMAD R19, R0, 0x1100, R19 ;  /* 0x0000110000137824 */ /* 0x000fca00078e0213 */
[----:B------:R-:W-:-:S04]  /*89a0*/  IADD3 R22, R19, -0x1100, RZ ;  /* 0xffffef0013167810 */ /* 0x000fc80007ffe0ff */
        /* <DEDUP_REMOVED lines=9> */
[----:B------:R-:W-:Y:S01]  /*8a40*/  MOV R6, UR6 ;  /* 0x0000000600067c02 */ /* 0x000fe20008000f00 */
[----:B------:R-:W-:Y:S01]  /*8a50*/  IMAD.U32 R10, RZ, RZ, UR4 ;  /* 0x00000004ff0a7e24 */ /* 0x000fe2000f8e00ff */
[----:B------:R-:W-:Y:S01]  /*8a60*/  MOV R7, UR7 ;  /* 0x0000000700077c02 */ /* 0x000fe20008000f00 */
[----:B------:R-:W-:Y:S01]  /*8a70*/  IMAD.MOV.U32 R12, RZ, RZ, 0x1 ;  /* 0x00000001ff0c7424 */ /* 0x000fe200078e00ff */
[----:B------:R-:W-:-:S02]  /*8a80*/  MOV R11, UR5 ;  /* 0x00000005000b7c02 */ /* 0x000fc40008000f00 */
[----:B------:R-:W-:Y:S02]  /*8a90*/  MOV R8, 0x70 ;  /* 0x0000007000087802 */ /* 0x000fe40000000f00 */
[----:B-1----:R-:W-:-:S07]  /*8aa0*/  MOV R13, RZ ;  /* 0x000000ff000d7202 */ /* 0x002fce0000000f00 */
[----:B------:R-:W-:-:S07]  /*8ab0*/  LEPC R20, `(.L_x_63) ;  /* 0x000000001014794e */ /* 0x000fce0000000000 */
[----:B--2---:R-:W-:Y:S05]  /*8ac0*/  CALL.ABS.NOINC R2 ;  /* 0x0000000002007343 */ /* 0x004fea0003c00000 */
.L_x_63:
[----:B------:R-:W1:Y:S01]  /*8ad0*/  S2R R4, SR_TID.X ;  /* 0x0000000000047919 */ /* 0x000e620000002100 */
[----:B------:R-:W-:Y:S01]  /*8ae0*/  ULDC.64 UR4, c[0x0][0x730] ;  /* 0x0001cc0000047ab9 */ /* 0x000fe20000000a00 */
[----:B------:R-:W-:Y:S01]  /*8af0*/  IADD3 R16, R16, 0x1f, RZ ;  /* 0x0000001f10107810 */ /* 0x000fe20007ffe0ff */
[----:B------:R-:W-:Y:S01]  /*8b00*/  IMAD R17, R17, 0x10, R18 ;  /* 0x0000001011117824 */ /* 0x000fe200078e0212 */
[----:B------:R-:W-:-:S04]  /*8b10*/  ISETP.NE.U32.AND P0, PT, RZ, UR4, PT ;  /* 0x00000004ff007c0c */ /* 0x000fc8000bf05070 */
[----:B------:R-:W-:-:S13]  /*8b20*/  ISETP.NE.AND.EX P0, PT, RZ, UR5, PT, P0 ;  /* 0x00000005ff007c0c */ /* 0x000fda000bf05300 */
[----:B------:R-:W3:Y:S01]  /*8b30*/  @P0 LDC R49, c[0x0][0x720] ;  /* 0x0001c800ff310b82 */ /* 0x000ee20000000800 */
[----:B------:R-:W-:Y:S02]  /*8b40*/  ISETP.GT.U32.AND P0, PT, R16, 0x3e, PT ;  /* 0x0000003e1000780c */ /* 0x000fe40003f04070 */
[----:B-1----:R-:W-:Y:S02]  /*8b50*/  SHF.L.U32 R0, R4, 0x4, RZ ;  /* 0x0000000404007819 */ /* 0x002fe400000006ff */
[----:B--2---:R-:W-:Y:S02]  /*8b60*/  SHF.R.U32.HI R2, RZ, 0x1, R4 ;  /* 0x00000001ff027819 */ /* 0x004fe40000011604 */
[C---:B----4-:R-:W-:Y:S02]  /*8b70*/  LOP3.LUT R3, R0.reuse, 0x40, RZ, 0xc0, !PT ;  /* 0x0000004000037812 */ /* 0x050fe400078ec0ff */
[----:B------:R-:W-:Y:S02]  /*8b80*/  LOP3.LUT R0, R0, 0x80, RZ, 0xc0, !PT ;  /* 0x0000008000007812 */ /* 0x000fe400078ec0ff */
[----:B------:R-:W-:-:S02]  /*8b90*/  LOP3.LUT R3, R3, 0x8, R2, 0xf8, !PT ;  /* 0x0000000803037812 */ /* 0x000fc400078ef802 */
[----:B------:R-:W-:Y:S01]  /*8ba0*/  SHF.L.U32 R2, R4, 0x1, RZ ;  /* 0x0000000104027819 */ /* 0x000fe200000006ff */
[----:B------:R-:W-:Y:S02]  /*8bb0*/  IMAD.U32 R0, R17, 0x10, R0 ;  /* 0x0000001011007824 */ /* 0x000fe400078e0000 */
[-C--:B---3--:R-:W-:Y:S01]  /*8bc0*/  FMUL R6, R108, R49.reuse ;  /* 0x000000316c067220 */ /* 0x088fe20000400000 */
[----:B------:R-:W-:Y:S01]  /*8bd0*/  LOP3.LUT R3, R3, 0x8, R2, 0x78, !PT ;  /* 0x0000000803037812 */ /* 0x000fe200078e7802 */
[-C--:B------:R-:W-:Y:S01]  /*8be0*/  FMUL R7, R26, R49.reuse ;  /* 0x000000311a077220 */ /* 0x080fe20000400000 */
[-C--:B------:R-:W-:Y:S01]  /*8bf0*/  FMUL R4, R104, R49.reuse ;  /* 0x0000003168047220 */ /* 0x080fe20000400000 */
[----:B------:R-:W-:Y:S01]  /*8c00*/  FMUL R5, R106, R49 ;  /* 0x000000316a057220 */ /* 0x000fe20000400000 */
[----:B------:R-:W-:Y:S01]  /*8c10*/  IADD3 R8, R0, R3, RZ ;  /* 0x0000000300087210 */ /* 0x000fe20007ffe0ff */
        /* <DEDUP_REMOVED lines=51> */
[----:B------:R-:W-:Y:S01]  /*8f50*/  F2FP.F16.F32.PACK_AB R6, R7, R6 ;  /* 0x000000060706723e */ /* 0x000fe200000000ff */
[----:B------:R-:W-:Y:S01]  /*8f60*/  FMUL R49, R62, R49 ;  /* 0x000000313e317220 */ /* 0x000fe20000400000 */
[----:B------:R-:W-:-:S02]  /*8f70*/  F2FP.F16.F32.PACK_AB R4, R3, R4 ;  /* 0x000000040304723e */ /* 0x000fc400000000ff */
[----:B------:R-:W-:Y:S02]  /*8f80*/  F2FP.F16.F32.PACK_AB R5, R0, R5 ;  /* 0x000000050005723e */ /* 0x000fe400000000ff */
[----:B------:R-:W-:Y:S01]  /*8f90*/  F2FP.F16.F32.PACK_AB R7, R9, R2 ;  /* 0x000000020907723e */ /* 0x000fe200000000ff */
[----:B------:R-:W-:Y:S06]  /*8fa0*/  @P0 BRA `(.L_x_64) ;  /* 0x0000000000040947 */ /* 0x000fec0003800000 */
[----:B------:R-:W-:-:S04]  /*8fb0*/  DEPBAR.LE SB0, 0x1 ;  /* 0x000080400000791a */ /* 0x000fc80000000000 */
.L_x_64:
[----:B------:R-:W-:Y:S05]  /*8fc0*/  WARPSYNC.ALL ;  /* 0x0000000000007948 */ /* 0x000fea0003800000 */
[----:B------:R-:W-:Y:S01]  /*8fd0*/  BAR.SYNC.DEFER_BLOCKING 0x1, 0x80 ;  /* 0x0042000000007b1d */ /* 0x000fe20000010000 */
[C---:B------:R-:W-:Y:S01]  /*8fe0*/  LEA R22, R8.reuse, R22, 0x1 ;  /* 0x0000001608167211 */ /* 0x040fe200078e08ff */
[----:B------:R-:W-:Y:S01]  /*8ff0*/  IMAD R8, R8, 0x2, R19 ;  /* 0x0000000208087824 */ /* 0x000fe200078e0213 */
[----:B------:R-:W-:Y:S02]  /*9000*/  F2FP.F16.F32.PACK_AB R52, R10, R11 ;  /* 0x0000000b0a34723e */ /* 0x000fe400000000ff */
[----:B------:R-:W-:Y:S01]  /*9010*/  F2FP.F16.F32.PACK_AB R53, R12, R13 ;  /* 0x0000000d0c35723e */ /* 0x000fe200000000ff */
[----:B------:R-:W-:Y:S01]  /*9020*/  BSSY B0, `(.L_x_65) ;  /* 0x0000018000007945 */ /* 0x000fe20003800000 */
[----:B------:R-:W-:-:S02]  /*9030*/  F2FP.F16.F32.PACK_AB R54, R14, R15 ;  /* 0x0000000f0e36723e */ /* 0x000fc400000000ff */
[----:B------:R-:W-:Y:S01]  /*9040*/  F2FP.F16.F32.PACK_AB R55, R16, R17 ;  /* 0x000000111037723e */ /* 0x000fe200000000ff */
[----:B------:R1:W-:Y:S01]  /*9050*/  STSM.16.M88.4 [R8+-0x1100], R4 ;  /* 0xffef000408007844 */ /* 0x0003e20000000200 */
[----:B------:R-:W-:Y:S01]  /*9060*/  @!PT LDS RZ, [RZ] ;  /* 0x00000000fffff984 */ /* 0x000fe20000000800 */
[----:B------:R-:W-:Y:S01]  /*9070*/  @!PT LDS RZ, [RZ] ;  /* 0x00000000fffff984 */ /* 0x000fe20000000800 */
[----:B------:R-:W-:Y:S01]  /*9080*/  @!PT LDS RZ, [RZ] ;  /* 0x00000000fffff984 */ /* 0x000fe20000000800 */
[----:B------:R-:W-:Y:S01]  /*9090*/  @!PT LDS RZ, [RZ] ;  /* 0x00000000fffff984 */ /* 0x000fe20000000800 */
[----:B------:R2:W-:Y:S06]  /*90a0*/  MEMBAR.ALL.CTA ;  /* 0x0000000000007992 */ /* 0x0005ec0000008000 */
[----:B--2---:R-:W2:Y:S02]  /*90b0*/  FENCE.VIEW.ASYNC.S ;  /* 0x00000000000073c6 */ /* 0x004ea40000000000 */
[----:B--2---:R-:W-:Y:S06]  /*90c0*/  BAR.SYNC.DEFER_BLOCKING 0x1, 0x80 ;  /* 0x0042000000007b1d */ /* 0x004fec0000010000 */
[----:B------:R-:W-:Y:S05]  /*90d0*/  @P0 BRA `(.L_x_66) ;  /* 0x0000000000300947 */ /* 0x000fea0003800000 */
[----:B------:R-:W-:Y:S01]  /*90e0*/  S2UR UR12, SR_CTAID.Z ;  /* 0x00000000000c79c3 */ /* 0x000fe20000002700 */
[----:B------:R-:W-:Y:S01]  /*90f0*/  R2UR UR8, R19 ;  /* 0x00000000130872ca */ /* 0x000fe200000e0000 */
[----:B------:R-:W-:Y:S01]  /*9100*/  ULDC.64 UR4, c[0x0][0x198] ;  /* 0x0000660000047ab9 */ /* 0x000fe20000000a00 */
[----:B------:R-:W-:Y:S02]  /*9110*/  USHF.L.U32 UR10, UR37, 0x6, URZ ;  /* 0x00000006250a7899 */ /* 0x000fe4000800063f */
[----:B------:R-:W-:Y:S01]  /*9120*/  UIADD3 UR4, UP0, UR4, 0x670, URZ ;  /* 0x0000067004047890 */ /* 0x000fe2000ff1e03f */
[----:B------:R-:W-:Y:S02]  /*9130*/  UMOV UR9, URZ ;  /* 0x0000003f00097c82 */ /* 0x000fe40008000000 */
[----:B------:R-:W2:Y:S01]  /*9140*/  S2UR UR11, SR_CTAID.Y ;  /* 0x00000000000b79c3 */ /* 0x000ea20000002600 */
[----:B------:R-:W-:-:S05]  /*9150*/  UIADD3.X UR5, URZ, UR5, URZ, UP0, !UPT ;  /* 0x000000053f057290 */ /* 0x000fca00087fe43f */
[----:B------:R-:W-:-:S09]  /*9160*/  UIADD3 UR8, UR8, -0x1100, URZ ;  /* 0xffffef0008087890 */ /* 0x000fd2000fffe03f */
[----:B--2---:R2:W-:Y:S01]  /*9170*/  UTMASTG.4D [UR8], [UR4] ;  /* 0x00000008040073b5 */ /* 0x0045e20008018000 */
[----:B------:R0:W-:Y:S01]  /*9180*/  UTMACMDFLUSH ;  /* 0x00000000000079b7 */ /* 0x0001e20000000000 */
[----:B--2---:R-:W-:-:S04]  /*9190*/  DEPBAR.LE SB0, 0x1 ;  /* 0x000080400000791a */ /* 0x004fc80000000000 */
.L_x_66:
[----:B------:R-:W-:Y:S05]  /*91a0*/  BSYNC B0 ;  /* 0x0000000000007941 */ /* 0x000fea0003800000 */
.L_x_65:
[----:B------:R-:W-:Y:S01]  /*91b0*/  BAR.SYNC.DEFER_BLOCKING 0x1, 0x80 ;  /* 0x0042000000007b1d */ /* 0x000fe20000010000 */
[----:B-1----:R-:W-:Y:S02]  /*91c0*/  F2FP.F16.F32.PACK_AB R4, R18, R21 ;  /* 0x000000151204723e */ /* 0x002fe400000000ff */
[----:B------:R-:W-:Y:S02]  /*91d0*/  F2FP.F16.F32.PACK_AB R5, R20, R23 ;  /* 0x000000171405723e */ /* 0x000fe400000000ff */
[----:B------:R-:W-:Y:S01]  /*91e0*/  F2FP.F16.F32.PACK_AB R6, R24, R25 ;  /* 0x000000191806723e */ /* 0x000fe200000000ff */
[----:B------:R-:W-:Y:S01]  /*91f0*/  BSSY B0, `(.L_x_67) ;  /* 0x0000017000007945 */ /* 0x000fe20003800000 */
[----:B------:R-:W-:Y:S01]  /*9200*/  F2FP.F16.F32.PACK_AB R7, R26, R27 ;  /* 0x0000001b1a07723e */ /* 0x000fe200000000ff */
[----:B------:R1:W-:Y:S01]  /*9210*/  STSM.16.M88.4 [R22+0x800], R52 ;  /* 0x0008003416007844 */ /* 0x0003e20000000200 */
        /* <DEDUP_REMOVED lines=13> */
[----:B------:R-:W-:Y:S02]  /*92f0*/  UMOV UR9, 0x10 ;  /* 0x0000001000097882 */ /* 0x000fe40000000000 */
[----:B------:R-:W2:Y:S01]  /*9300*/  S2UR UR11, SR_CTAID.Y ;  /* 0x00000000000b79c3 */ /* 0x000ea20000002600 */
[----:B------:R-:W-:-:S05]  /*9310*/  UIADD3.X UR5, URZ, UR5, URZ, UP0, !UPT ;  /* 0x000000053f057290 */ /* 0x000fca00087fe43f */
[----:B------:R-:W-:-:S09]  /*9320*/  UIADD3 UR8, UR8, -0x900, URZ ;  /* 0xfffff70008087890 */ /* 0x000fd2000fffe03f */
[----:B--2---:R2:W-:Y:S01]  /*9330*/  UTMASTG.4D [UR8], [UR4] ;  /* 0x00000008040073b5 */ /* 0x0045e20008018000 */
[----:B------:R0:W-:Y:S01]  /*9340*/  UTMACMDFLUSH ;  /* 0x00000000000079b7 */ /* 0x0001e20000000000 */
[----:B--2---:R-:W-:-:S04]  /*9350*/  DEPBAR.LE SB0, 0x1 ;  /* 0x000080400000791a */ /* 0x004fc80000000000 */
.L_x_68:
[----:B------:R-:W-:Y:S05]  /*9360*/  BSYNC B0 ;  /* 0x0000000000007941 */ /* 0x000fea0003800000 */
.L_x_67:
[----:B------:R-:W-:Y:S01]  /*9370*/  BAR.SYNC.DEFER_BLOCKING 0x1, 0x80 ;  /* 0x0042000000007b1d */ /* 0x000fe20000010000 */
[----:B------:R-:W-:Y:S02]  /*9380*/  F2FP.F16.F32.PACK_AB R28, R28, R29 ;  /* 0x0000001d1c1c723e */ /* 0x000fe400000000ff */
[----:B------:R-:W-:Y:S02]  /*9390*/  F2FP.F16.F32.PACK_AB R29, R30, R31 ;  /* 0x0000001f1e1d723e */ /* 0x000fe400000000ff */
[----:B------:R-:W-:Y:S01]  /*93a0*/  F2FP.F16.F32.PACK_AB R30, R32, R33 ;  /* 0x00000021201e723e */ /* 0x000fe200000000ff */
[----:B------:R-:W-:Y:S01]  /*93b0*/  BSSY B0, `(.L_x_69) ;  /* 0x0000017000007945 */ /* 0x000fe20003800000 */
[----:B------:R-:W-:Y:S01]  /*93c0*/  F2FP.F16.F32.PACK_AB R31, R34, R35 ;  /* 0x00000023221f723e */ /* 0x000fe200000000ff */
[----:B------:R2:W-:Y:S01]  /*93d0*/  STSM.16.M88.4 [R22], R4 ;  /* 0x0000000416007844 */ /* 0x0005e20000000200 */
[----:B------:R-:W-:Y:S01]  /*93e0*/  @!PT LDS RZ, [RZ] ;  /* 0x00000000fffff984 */ /* 0x000fe20000000800 */
[----:B------:R-:W-:Y:S01]  /*93f0*/  @!PT LDS RZ, [RZ] ;  /* 0x00000000fffff984 */ /* 0x000fe20000000800 */
[----:B------:R-:W-:Y:S01]  /*9400*/  @!PT LDS RZ, [RZ] ;  /* 0x00000000fffff984 */ /* 0x000fe20000000800 */
[----:B------:R-:W-:Y:S01]  /*9410*/  @!PT LDS RZ, [RZ] ;  /* 0x00000000fffff984 */ /* 0x000fe20000000800 */
[----:B------:R3:W-:Y:S06]  /*9420*/  MEMBAR.ALL.CTA ;  /* 0x0000000000007992 */ /* 0x0007ec0000008000 */
[----:B---3--:R-:W3:Y:S02]  /*9430*/  FENCE.VIEW.ASYNC.S ;  /* 0x00000000000073c6 */ /* 0x008ee40000000000 */
[----:B---3--:R-:W-:Y:S06]  /*9440*/  BAR.SYNC.DEFER_BLOCKING 0x1, 0x80 ;  /* 0x0042000000007b1d */ /* 0x008fec0000010000 */
[----:B------:R-:W-:Y:S05]  /*9450*/  @P0 BRA `(.L_x_70) ;  /* 0x0000000000300947 */ /* 0x000fea0003800000 */
[----:B------:R-:W-:Y:S01]  /*9460*/  S2UR UR12, SR_CTAID.Z ;  /* 0x00000000000c79c3 */ /* 0x000fe20000002700 */
[----:B------:R-:W-:Y:S01]  /*9470*/  R2UR UR8, R19 ;  /* 0x00000000130872ca */ /* 0x000fe200000e0000 */
[----:B------:R-:W-:Y:S01]  /*9480*/  ULDC.64 UR4, c[0x0][0x198] ;  /* 0x0000660000047ab9 */ /* 0x000fe20000000a00 */
[----:B------:R-:W-:Y:S02]  /*9490*/  USHF.L.U32 UR10, UR37, 0x6, URZ ;  /* 0x00000006250a7899 */ /* 0x000fe4000800063f */
[----:B------:R-:W-:Y:S01]  /*94a0*/  UIADD3 UR4, UP0, UR4, 0x670, URZ ;  /* 0x0000067004047890 */ /* 0x000fe2000ff1e03f */
[----:B------:R-:W-:Y:S02]  /*94b0*/  UMOV UR9, 0x20 ;  /* 0x0000002000097882 */ /* 0x000fe40000000000 */
[----:B------:R-:W3:Y:S01]  /*94c0*/  S2UR UR11, SR_CTAID.Y ;  /* 0x00000000000b79c3 */ /* 0x000ee20000002600 */
[----:B------:R-:W-:-:S05]  /*94d0*/  UIADD3.X UR5, URZ, UR5, URZ, UP0, !UPT ;  /* 0x000000053f057290 */ /* 0x000fca00087fe43f */
[----:B------:R-:W-:-:S09]  /*94e0*/  UIADD3 UR8, UR8, -0x1100, URZ ;  /* 0xffffef0008087890 */ /* 0x000fd2000fffe03f */
[----:B---3--:R3:W-:Y:S01]  /*94f0*/  UTMASTG.4D [UR8], [UR4] ;  /* 0x00000008040073b5 */ /* 0x0087e20008018000 */
[----:B------:R0:W-:Y:S01]  /*9500*/  UTMACMDFLUSH ;  /* 0x00000000000079b7 */ /* 0x0001e20000000000 */
[----:B---3--:R-:W-:-:S04]  /*9510*/  DEPBAR.LE SB0, 0x1 ;  /* 0x000080400000791a */ /* 0x008fc80000000000 */
.L_x_70:
[----:B------:R-:W-:Y:S05]  /*9520*/  BSYNC B0 ;  /* 0x0000000000007941 */ /* 0x000fea0003800000 */
.L_x_69:
[----:B------:R-:W-:Y:S01]  /*9530*/  BAR.SYNC.DEFER_BLOCKING 0x1, 0x80 ;  /* 0x0042000000007b1d */ /* 0x000fe20000010000 */
[----:B------:R-:W-:Y:S02]  /*9540*/  F2FP.F16.F32.PACK_AB R36, R36, R37 ;  /* 0x000000252424723e */ /* 0x000fe400000000ff */
        /* <DEDUP_REMOVED lines=10> */
[----:B----4-:R-:W4:Y:S02]  /*95f0*/  FENCE.VIEW.ASYNC.S ;  /* 0x00000000000073c6 */ /* 0x010f240000000000 */
[----:B----4-:R-:W-:Y:S06]  /*9600*/  BAR.SYNC.DEFER_BLOCKING 0x1, 0x80 ;  /* 0x0042000000007b1d */ /* 0x010fec0000010000 */
[----:B------:R-:W-:Y:S05]  /*9610*/  @P0 BRA `(.L_x_72) ;  /* 0x0000000000300947 */ /* 0x000fea0003800000 */
[----:B------:R-:W-:Y:S01]  /*9620*/  S2UR UR12, SR_CTAID.Z ;  /* 0x00000000000c79c3 */ /* 0x000fe20000002700 */
[----:B------:R-:W-:Y:S01]  /*9630*/  R2UR UR8, R19 ;  /* 0x00000000130872ca */ /* 0x000fe200000e0000 */
[----:B------:R-:W-:Y:S01]  /*9640*/  ULDC.64 UR4, c[0x0][0x198] ;  /* 0x0000660000047ab9 */ /* 0x000fe20000000a00 */
[----:B------:R-:W-:Y:S02]  /*9650*/  USHF.L.U32 UR10, UR37, 0x6, URZ ;  /* 0x00000006250a7899 */ /* 0x000fe4000800063f */
[----:B------:R-:W-:Y:S01]  /*9660*/  UIADD3 UR4, UP0, UR4, 0x670, URZ ;  /* 0x0000067004047890 */ /* 0x000fe2000ff1e03f */
[----:B------:R-:W-:Y:S02]  /*9670*/  UMOV UR9, 0x30 ;  /* 0x0000003000097882 */ /* 0x000fe40000000000 */
[----:B------:R-:W4:Y:S01]  /*9680*/  S2UR UR11, SR_CTAID.Y ;  /* 0x00000000000b79c3 */ /* 0x000f220000002600 */
[----:B------:R-:W-:-:S05]  /*9690*/  UIADD3.X UR5, URZ, UR5, URZ, UP0, !UPT ;  /* 0x000000053f057290 */ /* 0x000fca00087fe43f */
[----:B------:R-:W-:-:S09]  /*96a0*/  UIADD3 UR8, UR8, -0x900, URZ ;  /* 0xfffff70008087890 */ /* 0x000fd2000fffe03f */
[----:B----4-:R4:W-:Y:S01]  /*96b0*/  UTMASTG.4D [UR8], [UR4] ;  /* 0x00000008040073b5 */ /* 0x0109e20008018000 */
[----:B------:R0:W-:Y:S01]  /*96c0*/  UTMACMDFLUSH ;  /* 0x00000000000079b7 */ /* 0x0001e20000000000 */
[----:B----4-:R-:W-:-:S04]  /*96d0*/  DEPBAR.LE SB0, 0x1 ;  /* 0x000080400000791a */ /* 0x010fc80000000000 */
.L_x_72:
[----:B------:R-:W-:Y:S05]  /*96e0*/  BSYNC B0 ;  /* 0x0000000000007941 */ /* 0x000fea0003800000 */
.L_x_71:
        /* <DEDUP_REMOVED lines=12> */
[----:B-----5:R-:W5:Y:S02]  /*97b0*/  FENCE.VIEW.ASYNC.S ;  /* 0x00000000000073c6 */ /* 0x020f640000000000 */
[----:B-----5:R-:W-:Y:S06]  /*97c0*/  BAR.SYNC.DEFER_BLOCKING 0x1, 0x80 ;  /* 0x0042000000007b1d */ /* 0x020fec0000010000 */
[----:B------:R-:W-:Y:S05]  /*97d0*/  @P0 BRA `(.L_x_74) ;  /* 0x0000000000300947 */ /* 0x000fea0003800000 */
[----:B------:R-:W-:Y:S01]  /*97e0*/  S2UR UR12, SR_CTAID.Z ;  /* 0x00000000000c79c3 */ /* 0x000fe20000002700 */
[----:B------:R-:W-:Y:S01]  /*97f0*/  R2UR UR8, R19 ;  /* 0x00000000130872ca */ /* 0x000fe200000e0000 */
[----:B------:R-:W-:Y:S01]  /*9800*/  ULDC.64 UR4, c[0x0][0x198] ;  /* 0x0000660000047ab9 */ /* 0x000fe20000000a00 */
[----:B------:R-:W-:Y:S02]  /*9810*/  USHF.L.U32 UR10, UR37, 0x6, URZ ;  /* 0x00000006250a7899 */ /* 0x000fe4000800063f */
[----:B------:R-:W-:Y:S01]  /*9820*/  UIADD3 UR4, UP0, UR4, 0x670, URZ ;  /* 0x0000067004047890 */ /* 0x000fe2000ff1e03f */
[----:B------:R-:W-:Y:S02]  /*9830*/  UMOV UR9, 0x40 ;  /* 0x0000004000097882 */ /* 0x000fe40000000000 */
[----:B------:R-:W5:Y:S01]  /*9840*/  S2UR UR11, SR_CTAID.Y ;  /* 0x00000000000b79c3 */ /* 0x000f620000002600 */
[----:B------:R-:W-:-:S05]  /*9850*/  UIADD3.X UR5, URZ, UR5, URZ, UP0, !UPT ;  /* 0x000000053f057290 */ /* 0x000fca00087fe43f */
[----:B------:R-:W-:-:S09]  /*9860*/  UIADD3 UR8, UR8, -0x1100, URZ ;  /* 0xffffef0008087890 */ /* 0x000fd2000fffe03f */
[----:B-----5:R1:W-:Y:S01]  /*9870*/  UTMASTG.4D [UR8], [UR4] ;  /* 0x00000008040073b5 */ /* 0x0203e20008018000 */
[----:B------:R0:W-:Y:S01]  /*9880*/  UTMACMDFLUSH ;  /* 0x00000000000079b7 */ /* 0x0001e20000000000 */
[----:B-1----:R-:W-:-:S04]  /*9890*/  DEPBAR.LE SB0, 0x1 ;  /* 0x000080400000791a */ /* 0x002fc80000000000 */
.L_x_74:
[----:B------:R-:W-:Y:S05]  /*98a0*/  BSYNC B0 ;  /* 0x0000000000007941 */ /* 0x000fea0003800000 */
.L_x_73:
        /* <DEDUP_REMOVED lines=27> */
.L_x_76:
[----:B------:R-:W-:Y:S05]  /*9a60*/  BSYNC B0 ;  /* 0x0000000000007941 */ /* 0x000fea0003800000 */
.L_x_75:
[----:B------:R-:W-:Y:S06]  /*9a70*/  BAR.SYNC.DEFER_BLOCKING 0x1, 0x80 ;  /* 0x0042000000007b1d */ /* 0x000fec0000010000 */
[----:B------:R-:W-:Y:S01]  /*9a80*/  BSSY B0, `(.L_x_77) ;  /* 0x0000015000007945 */ /* 0x000fe20003800000 */
        /* <DEDUP_REMOVED lines=18> */
[----:B-----5:R1:W-:Y:S02]  /*9bb0*/  UTMASTG.4D [UR8], [UR4] ;  /* 0x00000008040073b5 */ /* 0x0203e40008018000 */
[----:B-1----:R0:W-:Y:S02]  /*9bc0*/  UTMACMDFLUSH ;  /* 0x00000000000079b7 */ /* 0x0021e40000000000 */
.L_x_78:
[----:B------:R-:W-:Y:S05]  /*9bd0*/  BSYNC B0 ;  /* 0x0000000000007941 */ /* 0x000fea0003800000 */
.L_x_77:
[----:B------:R-:W-:Y:S01]  /*9be0*/  UIADD3 UR38, UR38, -0x1, URZ ;  /* 0xffffffff26267890 */ /* 0x000fe2000fffe03f */
[----:B------:R-:W-:-:S04]  /*9bf0*/  DEPBAR.LE SB0, 0x0 ;  /* 0x000080000000791a */ /* 0x000fc80000000000 */
[----:B------:R-:W-:-:S04]  /*9c00*/  USHF.L.U32 UR4, UR38, 0x3, URZ ;  /* 0x0000000326047899 */ /* 0x000fc8000800063f */
[----:B------:R-:W-:-:S04]  /*9c10*/  ULOP3.LUT UR4, UR4, 0x8, URZ, 0xe2, !UPT ;  /* 0x0000000804047892 */ /* 0x000fc8000f8ee23f */
[----:B------:R-:W-:-:S06]  /*9c20*/  ULOP3.LUT UR4, UR4, 0x18, URZ, 0x3c, !UPT ;  /* 0x0000001804047892 */ /* 0x000fcc000f8e3c3f */
[----:B------:R-:W-:-:S04]  /*9c30*/  MOV R0, UR4 ;  /* 0x0000000400007c02 */ /* 0x000fc80008000f00 */
[----:B------:R-:W-:Y:S01]  /*9c40*/  SYNCS.ARRIVE.TRANS64.A1T0 RZ, [R0+UR36+0x18890], RZ ;  /* 0x018890ff00ff79a7 */ /* 0x000fe20008100024 */
[----:B------:R-:W-:Y:S05]  /*9c50*/  EXIT ;  /* 0x000000000000794d */ /* 0x000fea0003800000 */
.L_x_6:
[----:B------:R-:W-:-:S08]  /*9c60*/  UISETP.NE.AND UP0, UPT, UR4, 0x1, UPT ;  /* 0x000000010400788c */ /* 0x000fd0000bf05270 */
[----:B------:R-:W1:-:S00]  /*9c70*/  USETMAXREG.DEALLOC.CTAPOOL 0x18 ;  /* 0x00000018000079c8 */ /* 0x000e4000080e0500 */
[----:B------:R-:W-:-:S13]  /*9c80*/  PLOP3.LUT P0, PT, PT, PT, UP0, 0x80, 0x0 ;  /* 0x000000000000781c */ /* 0x000fda0003f0f008 */
[----:B------:R-:W-:Y:S05]  /*9c90*/  @P0 EXIT ;  /* 0x000000000000094d */ /* 0x000fea0003800000 */
[----:B------:R-:W2:Y:S01]  /*9ca0*/  S2UR UR11, SR_CTAID.X ;  /* 0x00000000000b79c3 */ /* 0x000ea20000002500 */
[----:B------:R-:W-:Y:S01]  /*9cb0*/  ULDC UR4, c[0x0][0x28c] ;  /* 0x0000a30000047ab9 */ /* 0x000fe20000000800 */
[----:B------:R-:W-:Y:S01]  /*9cc0*/  ELECT P3, URZ, PT ;  /* 0x00000000003f782f */ /* 0x000fe20003860000 */
[----:B------:R-:W-:Y:S01]  /*9cd0*/  BSSY B0, `(.L_x_79) ;  /* 0x0000054000007945 */ /* 0x000fe20003800000 */
[----:B------:R-:W-:Y:S01]  /*9ce0*/  UIADD3 UR6, UR4, 0x3f, URZ ;  /* 0x0000003f04067890 */ /* 0x000fe2000fffe03f */
[----:B-1----:R-:W-:Y:S02]  /*9cf0*/  CS2R R2, SRZ ;  /* 0x0000000000027805 */ /* 0x002fe4000001ff00 */
[----:B------:R-:W-:Y:S01]  /*9d00*/  MOV R7, RZ ;  /* 0x000000ff00077202 */ /* 0x000fe20000000f00 */
[----:B------:R-:W-:Y:S01]  /*9d10*/  USHF.R.S32.HI UR7, URZ, 0x1f, UR6 ;  /* 0x0000001f3f077899 */ /* 0x000fe20008011406 */
[----:B------:R-:W1:Y:S03]  /*9d20*/  S2UR UR60, SR_CTAID.Y ;  /* 0x00000000003c79c3 */ /* 0x000e660000002600 */
[----:B------:R-:W-:-:S04]  /*9d30*/  ULEA.HI UR7, UR7, UR6, URZ, 0x6 ;  /* 0x0000000607077291 */ /* 0x000fc8000f8f303f */
[----:B------:R-:W-:Y:S01]  /*9d40*/  USHF.R.S32.HI UR7, URZ, 0x6, UR7 ;  /* 0x000000063f077899 */ /* 0x000fe20008011407 */
[----:B------:R-:W3:Y:S01]  /*9d50*/  S2UR UR61, SR_CTAID.Z ;  /* 0x00000000003d79c3 */ /* 0x000ee20000002700 */
[----:B--2---:R-:W-:-:S04]  /*9d60*/  USHF.L.U32 UR11, UR11, 0x7, URZ ;  /* 0x000000070b0b7899 */ /* 0x004fc8000800063f */
[----:B------:R-:W-:-:S04]  /*9d70*/  UIADD3 UR4, UR11, 0xbf, URZ ;  /* 0x000000bf0b047890 */ /* 0x000fc8000fffe03f */
[----:B------:R-:W-:-:S04]  /*9d80*/  USHF.R.U32.HI UR4, URZ, 0x6, UR4 ;  /* 0x000000063f047899 */ /* 0x000fc80008011604 */
[----:B------:R-:W-:-:S04]  /*9d90*/  UISETP.LT.AND UP0, UPT, UR4, UR7, UPT ;  /* 0x000000070400728c */ /* 0x000fc8000bf01270 */
[----:B------:R-:W-:Y:S01]  /*9da0*/  USEL UR4, UR4, UR7, UP0 ;  /* 0x0000000704047287 */ /* 0x000fe20008000000 */
[----:B-1-3--:R-:W-:Y:S11]  /*9db0*/  @!P3 BRA `(.L_x_80) ;  /* 0x000000040014b947 */ /* 0x00aff60003800000 */
[----:B------:R-:W1:Y:S01]  /*9dc0*/  S2R R4, SR_CgaCtaId ;  /* 0x0000000000047919 */ /* 0x000e620000008800 */
[----:B------:R-:W-:Y:S01]  /*9dd0*/  MOV R3, 0x400 ;  /* 0x0000040000037802 */ /* 0x000fe20000000f00 */
[----:B------:R-:W-:-:S03]  /*9de0*/  IMAD.MOV.U32 R5, RZ, RZ, 0x1 ;  /* 0x00000001ff057424 */ /* 0x000fc600078e00ff */
[----:B-1----:R-:W-:Y:S02]  /*9df0*/  LEA R4, R4, R3, 0x18 ;  /* 0x0000000304047211 */ /* 0x002fe400078ec0ff */
[----:B------:R-:W-:-:S04]  /*9e00*/  SHF.L.U32 R3, R5, 0x1f, RZ ;  /* 0x0000001f05037819 */ /* 0x000fc800000006ff */
[----:B------:R-:W1:Y:S02]  /*9e10*/  SYNCS.PHASECHK.TRANS64.TRYWAIT P0, [R4+URZ+0x18860], R3 ;  /* 0x01886003040075a7 */ /* 0x000e64000800017f */
[----:B-1----:R-:W-:Y:S05]  /*9e20*/  @!P0 BRA `(.L_x_81) ;  /* 0x00000020000c8947 */ /* 0x002fea0003800000 */
.L_x_118:
[----:B------:R-:W-:Y:S01]  /*9e30*/  ULOP3.LUT UR6, UR5, 0x2, URZ, 0xfc, !UPT ;  /* 0x0000000205067892 */ /* 0x000fe2000f8efc3f */
[----:B-1----:R-:W-:-:S03]  /*9e40*/  @P2 MOV R3, 0x3800 ;  /* 0x0000380000032802 */ /* 0x002fc60000000f00 */
[----:B------:R-:W-:Y:S01]  /*9e50*/  UPRMT UR6, UR6, 0x9910, URZ ;  /* 0x0000991006067896 */ /* 0x000fe2000800003f */
[----:B------:R1:W-:Y:S03]  /*9e60*/  @P2 SYNCS.ARRIVE.TRANS64 RZ, [R4+URZ+0x18850], R3 ;  /* 0x0188500304ff29a7 */ /* 0x0003e6000800003f */
[----:B------:R-:W-:-:S06]  /*9e70*/  UISETP.NE.AND UP0, UPT, UR6, 0x2, UPT ;  /* 0x000000020600788c */ /* 0x000fcc000bf05270 */
[----:B------:R-:W-:-:S13]  /*9e80*/  PLOP3.LUT P0, PT, PT, PT, UP0, 0x80, 0x0 ;  /* 0x000000000000781c */ /* 0x000fda0003f0f008 */
[----:B-1----:R-:W-:Y:S05]  /*9e90*/  @P0 BRA `(.L_x_82) ;  /* 0x0000000000040947 */ /* 0x002fea0003800000 */
[----:B------:R-:W-:Y:S01]  /*9ea0*/  BPT.TRAP 0x1 ;  /* 0x000000040000795c */ /* 0x000fe20000300000 */
.L_x_82:
[----:B------:R-:W-:-:S04]  /*9eb0*/  LOP3.LUT P0, RZ, R0, 0x1f, RZ, 0xc0, !PT ;  /* 0x0000001f00ff7812 */ /* 0x000fc8000780c0ff */
[----:B------:R-:W-:-:S13]  /*9ec0*/  PLOP3.LUT P0, PT, P0, P2, PT, 0x2a, 0x0 ;  /* 0x000000000000781c */ /* 0x000fda0000704572 */
[----:B------:R-:W-:Y:S05]  /*9ed0*/  @P0 BRA `(.L_x_83) ;  /* 0x0000000000040947 */ /* 0x000fea0003800000 */
[----:B------:R-:W-:Y:S01]  /*9ee0*/  BPT.TRAP 0x1 ;  /* 0x000000040000795c */ /* 0x000fe20000300000 */
.L_x_83:
[----:B------:R-:W-:Y:S01]  /*9ef0*/  R2UR UR8, R4 ;  /* 0x00000000040872ca */ /* 0x000fe200000e0000 */
[----:B------:R-:W-:Y:S01]  /*9f00*/  ULDC.64 UR6, c[0x0][0x198] ;  /* 0x0000660000067ab9 */ /* 0x000fe20000000a00 */
[----:B------:R-:W-:Y:S01]  /*9f10*/  UMOV UR14, 0x0 ;  /* 0x00000000000e7882 */ /* 0x000fe20000000000 */
[----:B------:R-:W-:Y:S01]  /*9f20*/  UIADD3 UR6, UP0, UR6, 0xf0, URZ ;  /* 0x000000f006067890 */ /* 0x000fe2000ff1e03f */
[----:B------:R-:W-:Y:S01]  /*9f30*/  MOV R7, 0x40 ;  /* 0x0000004000077802 */ /* 0x000fe20000000f00 */
[----:B------:R-:W-:Y:S01]  /*9f40*/  UMOV UR15, 0x10000000 ;  /* 0x10000000000f7882 */ /* 0x000fe20000000000 */
[----:B------:R-:W-:Y:S01]  /*9f50*/  UMOV UR10, URZ ;  /* 0x0000003f000a7c82 */ /* 0x000fe20008000000 */
[----:B------:R-:W-:Y:S01]  /*9f60*/  UIADD3.X UR7, URZ, UR7, URZ, UP0, !UPT ;  /* 0x000000073f077290 */ /* 0x000fe200087fe43f */
[----:B------:R-:W-:Y:S01]  /*9f70*/  IMAD.MOV.U32 R3, RZ, RZ, 0x1 ;  /* 0x00000001ff037424 */ /* 0x000fe200078e00ff */
[----:B------:R-:W-:Y:S01]  /*9f80*/  UMOV UR12, UR60 ;  /* 0x0000003c000c7c82 */ /* 0x000fe20008000000 */
[----:B------:R-:W-:Y:S01]  /*9f90*/  UMOV UR13, UR61 ;  /* 0x0000003d000d7c82 */ /* 0x000fe20008000000 */
[----:B------:R-:W-:Y:S01]  /*9fa0*/  UMOV UR42, 0x10 ;  /* 0x00000010002a7882 */ /* 0x000fe20000000000 */
[----:B------:R-:W-:Y:S01]  /*9fb0*/  UMOV UR43, UR11 ;  /* 0x0000000b002b7c82 */ /* 0x000fe20008000000 */
[----:B------:R-:W-:-:S02]  /*9fc0*/  UIADD3 UR9, UR8, 0x18850, URZ ;  /* 0x0001885008097890 */ /* 0x000fc4000fffe03f */
[----:B------:R-:W-:Y:S02]  /*9fd0*/  UIADD3 UR40, UR8, 0x800, URZ ;  /* 0x0000080008287890 */ /* 0x000fe4000fffe03f */
[----:B------:R-:W-:Y:S02]  /*9fe0*/  UIADD3 UR32, UR8, 0x1000, URZ ;  /* 0x0000100008207890 */ /* 0x000fe4000fffe03f */
[----:B------:R-:W-:Y:S02]  /*9ff0*/  UIADD3 UR24, UR8, 0x1800, URZ ;  /* 0x0000180008187890 */ /* 0x000fe4000fffe03f */
[----:B------:R-:W-:Y:S02]  /*a000*/  UIADD3 UR16, UR8, 0x2000, URZ ;  /* 0x0000200008107890 */ /* 0x000fe4000fffe03f */
[----:B------:R1:W-:Y:S01]  /*a010*/  UTMALDG.4D [UR8], [UR6], desc[UR14] ;  /* 0x00000e08060075b4 */ /* 0x0003e20008019000 */
[----:B------:R-:W-:Y:S01]  /*a020*/  UIADD3 UR56, UR8, 0x2800, URZ ;  /* 0x0000280008387890 */ /* 0x000fe2000fffe03f */
[----:B------:R-:W-:Y:S01]  /*a030*/  UMOV UR44, UR60 ;  /* 0x0000003c002c7c82 */ /* 0x000fe20008000000 */
[----:B------:R-:W-:Y:S01]  /*a040*/  UMOV UR45, UR61 ;  /* 0x0000003d002d7c82 */ /* 0x000fe20008000000 */
[----:B------:R-:W-:Y:S01]  /*a050*/  UMOV UR41, UR9 ;  /* 0x0000000900297c82 */ /* 0x000fe20008000000 */
[----:B------:R-:W-:Y:S01]  /*a060*/  UMOV UR34, 0x20 ;  /* 0x0000002000227882 */ /* 0x000fe20000000000 */
[----:B------:R-:W-:Y:S01]  /*a070*/  UMOV UR35, UR11 ;  /* 0x0000000b00237c82 */ /* 0x000fe20008000000 */
[----:B------:R-:W-:Y:S01]  /*a080*/  UMOV UR36, UR60 ;  /* 0x0000003c00247c82 */ /* 0x000fe20008000000 */
[----:B------:R-:W-:Y:S01]  /*a090*/  UMOV UR37, UR61 ;  /* 0x0000003d00257c82 */ /* 0x000fe20008000000 */
[----:B------:R-:W-:Y:S01]  /*a0a0*/  UMOV UR33, UR9 ;  /* 0x0000000900217c82 */ /* 0x000fe20008000000 */
[----:B------:R-:W-:Y:S01]  /*a0b0*/  UMOV UR26, 0x30 ;  /* 0x00000030001a7882 */ /* 0x000fe20000000000 */
[----:B------:R-:W-:Y:S01]  /*a0c0*/  UMOV UR27, UR11 ;  /* 0x0000000b001b7c82 */ /* 0x000fe20008000000 */
[----:B------:R-:W-:Y:S01]  /*a0d0*/  UMOV UR28, UR60 ;  /* 0x0000003c001c7c82 */ /* 0x000fe20008000000 */
[----:B------:R-:W-:Y:S01]  /*a0e0*/  UMOV UR29, UR61 ;  /* 0x0000003d001d7c82 */ /* 0x000fe20008000000 */
[----:B------:R2:W-:Y:S01]  /*a0f0*/  UTMALDG.4D [UR40], [UR6], desc[UR14] ;  /* 0x00000e28060075b4 */ /* 0x0005e20008019000 */
[----:B------:R-:W-:Y:S01]  /*a100*/  UMOV UR25, UR9 ;  /* 0x0000000900197c82 */ /* 0x000fe20008000000 */
[----:B------:R-:W-:Y:S01]  /*a110*/  UMOV UR18, 0x40 ;  /* 0x0000004000127882 */ /* 0x000fe20000000000 */
[----:B------:R-:W-:Y:S01]  /*a120*/  UMOV UR19, UR11 ;  /* 0x0000000b00137c82 */ /* 0x000fe20008000000 */
[----:B------:R-:W-:Y:S01]  /*a130*/  UMOV UR20, UR60 ;  /* 0x0000003c00147c82 */ /* 0x000fe20008000000 */
[----:B------:R-:W-:Y:S01]  /*a140*/  UMOV UR21, UR61 ;  /* 0x0000003d00157c82 */ /* 0x000fe20008000000 */
[----:B------:R-:W-:Y:S01]  /*a150*/  UMOV UR17, UR9 ;  /* 0x0000000900117c82 */ /* 0x000fe20008000000 */
[----:B------:R-:W-:Y:S01]  /*a160*/  UMOV UR58, 0x50 ;  /* 0x00000050003a7882 */ /* 0x000fe20000000000 */
[----:B------:R2:W-:Y:S01]  /*a170*/  UTMALDG.4D [UR32], [UR6], desc[UR14] ;  /* 0x00000e20060075b4 */ /* 0x0005e20008019000 */
[----:B------:R-:W-:Y:S01]  /*a180*/  UMOV UR59, UR11 ;  /* 0x0000000b003b7c82 */ /* 0x000fe20008000000 */
[----:B------:R-:W-:Y:S01]  /*a190*/  UMOV UR57, UR9 ;  /* 0x0000000900397c82 */ /* 0x000fe20008000000 */
[----:B-1----:R-:W-:Y:S01]  /*a1a0*/  UIADD3 UR8, UR8, 0x3000, URZ ;  /* 0x0000300008087890 */ /* 0x002fe2000fffe03f */
[----:B------:R-:W-:Y:S01]  /*a1b0*/  UMOV UR10, 0x60 ;  /* 0x00000060000a7882 */ /* 0x000fe20000000000 */
[----:B------:R2:W-:Y:S01]  /*a1c0*/  UTMALDG.4D [UR24], [UR6], desc[UR14] ;  /* 0x00000e18060075b4 */ /* 0x0005e20008019000 */
[----:B------:R2:W-:Y:S01]  /*a1d0*/  UTMALDG.4D [UR16], [UR6], desc[UR14] ;  /* 0x00000e10060075b4 */ /* 0x0005e20008019000 */
[----:B------:R2:W-:Y:S05]  /*a1e0*/  UTMALDG.4D [UR56], [UR6], desc[UR14] ;  /* 0x00000e38060075b4 */ /* 0x0005ea0008019000 */
[----:B------:R2:W-:Y:S02]  /*a1f0*/  UTMALDG.4D [UR8], [UR6], desc[UR14] ;  /* 0x00000e08060075b4 */ /* 0x0005e40008019000 */
[----:B--2---:R-:W-:Y:S01]  /*a200*/  NOP ;  /* 0x0000000000007918 */ /* 0x004fe20000000000 */
.L_x_80:
[----:B------:R-:W-:Y:S05]  /*a210*/  BSYNC B0 ;  /* 0x0000000000007941 */ /* 0x000fea0003800000 */
.L_x_79:
[----:B------:R-:W-:Y:S01]  /*a220*/  ISETP.LT.AND P4, PT, RZ, UR4, P3 ;  /* 0x00000004ff007c0c */ /* 0x000fe20009f81270 */
[----:B------:R-:W-:-:S12]  /*a230*/  BSSY B0, `(.L_x_84) ;  /* 0x0000048000007945 */ /* 0x000fd80003800000 */
[----:B------:R-:W-:Y:S05]  /*a240*/  @!P4 BRA `(.L_x_85) ;  /* 0x000000040018c947 */ /* 0x000fea0003800000 */
[----:B------:R-:W1:Y:S01]  /*a250*/  S2R R5, SR_CgaCtaId ;  /* 0x0000000000057919 */ /* 0x000e620000008800 */
[----:B------:R-:W-:-:S04]  /*a260*/  MOV R2, 0x400 ;  /* 0x0000040000027802 */ /* 0x000fc80000000f00 */
[----:B-1----:R-:W-:Y:S02]  /*a270*/  LEA R2, R5, R2, 0x18 ;  /* 0x0000000205027211 */ /* 0x002fe400078ec0ff */
[----:B------:R-:W-:-:S04]  /*a280*/  MOV R5, 0x1 ;  /* 0x0000000100057802 */ /* 0x000fc80000000f00 */
[----:B------:R-:W-:-:S04]  /*a290*/  SHF.L.U32 R5, R5, 0x1f, RZ ;  /* 0x0000001f05057819 */ /* 0x000fc800000006ff */
[----:B------:R-:W1:Y:S02]  /*a2a0*/  SYNCS.PHASECHK.TRANS64.TRYWAIT P0, [R2+URZ+0x18828], R5 ;  /* 0x01882805020075a7 */ /* 0x000e64000800017f */
[----:B-1----:R-:W-:Y:S05]  /*a2b0*/  @!P0 BRA `(.L_x_86) ;  /* 0x0000001800fc8947 */ /* 0x002fea0003800000 */
.L_x_119:
        /* <DEDUP_REMOVED lines=8> */
.L_x_87:
[----:B------:R-:W-:-:S04]  /*a340*/  LOP3.LUT P0, RZ, R0, 0x1f, RZ, 0xc0, !PT ;  /* 0x0000001f00ff7812 */ /* 0x000fc8000780c0ff */
[----:B------:R-:W-:-:S13]  /*a350*/  PLOP3.LUT P0, PT, P0, P2, PT, 0x2a, 0x0 ;  /* 0x000000000000781c */ /* 0x000fda0000704572 */
[----:B------:R-:W-:Y:S05]  /*a360*/  @P0 BRA `(.L_x_88) ;  /* 0x0000000000040947 */ /* 0x000fea0003800000 */
[----:B------:R-:W-:Y:S01]  /*a370*/  BPT.TRAP 0x1 ;  /* 0x000000040000795c */ /* 0x000fe20000300000 */
.L_x_88:
[----:B------:R-:W-:Y:S01]  /*a380*/  R2UR UR10, R2 ;  /* 0x00000000020a72ca */ /* 0x000fe200000e0000 */
[----:B------:R-:W-:Y:S01]  /*a390*/  ULDC.64 UR6, c[0x0][0x198] ;  /* 0x0000660000067ab9 */ /* 0x000fe20000000a00 */
[----:B------:R-:W-:Y:S01]  /*a3a0*/  UMOV UR8, 0x0 ;  /* 0x0000000000087882 */ /* 0x000fe20000000000 */
[----:B------:R-:W-:Y:S01]  /*a3b0*/  UIADD3 UR6, UP0, UR6, 0x1f0, URZ ;  /* 0x000001f006067890 */ /* 0x000fe2000ff1e03f */
[----:B------:R-:W-:Y:S01]  /*a3c0*/  IMAD.MOV.U32 R2, RZ, RZ, 0x1 ;  /* 0x00000001ff027424 */ /* 0x000fe200078e00ff */
[----:B------:R-:W-:Y:S01]  /*a3d0*/  UMOV UR9, 0x10000000 ;  /* 0x1000000000097882 */ /* 0x000fe20000000000 */
[----:B------:R-:W-:Y:S01]  /*a3e0*/  UMOV UR58, URZ ;  /* 0x0000003f003a7c82 */ /* 0x000fe20008000000 */
[----:B------:R-:W-:Y:S01]  /*a3f0*/  UIADD3.X UR7, URZ, UR7, URZ, UP0, !UPT ;  /* 0x000000073f077290 */ /* 0x000fe200087fe43f */
[----:B------:R-:W-:Y:S01]  /*a400*/  UMOV UR59, URZ ;  /* 0x0000003f003b7c82 */ /* 0x000fe20008000000 */
[----:B------:R-:W-:Y:S01]  /*a410*/  UMOV UR50, 0x10 ;  /* 0x0000001000327882 */ /* 0x000fe20000000000 */
[----:B------:R-:W-:Y:S01]  /*a420*/  UMOV UR52, UR60 ;  /* 0x0000003c00347c82 */ /* 0x000fe20008000000 */
[----:B------:R-:W-:-:S02]  /*a430*/  UMOV UR53, UR61 ;  /* 0x0000003d00357c82 */ /* 0x000fc40008000000 */
[----:B------:R-:W-:Y:S02]  /*a440*/  UIADD3 UR56, UR10, 0x7000, URZ ;  /* 0x000070000a387890 */ /* 0x000fe4000fffe03f */
[----:B------:R-:W-:Y:S02]  /*a450*/  UIADD3 UR57, UR10, 0x18800, URZ ;  /* 0x000188000a397890 */ /* 0x000fe4000fffe03f */
[----:B------:R-:W-:Y:S02]  /*a460*/  UIADD3 UR48, UR10, 0x7800, URZ ;  /* 0x000078000a307890 */ /* 0x000fe4000fffe03f */
[----:B------:R-:W-:Y:S02]  /*a470*/  UIADD3 UR40, UR10, 0x8000, URZ ;  /* 0x000080000a287890 */ /* 0x000fe4000fffe03f */
[----:B------:R-:W-:Y:S02]  /*a480*/  UIADD3 UR32, UR10, 0x8800, URZ ;  /* 0x000088000a207890 */ /* 0x000fe4000fffe03f */
[----:B------:R-:W-:Y:S01]  /*a490*/  UIADD3 UR24, UR10, 0x9000, URZ ;  /* 0x000090000a187890 */ /* 0x000fe2000fffe03f */
[----:B------:R1:W-:Y:S01]  /*a4a0*/  UTMALDG.4D [UR56], [UR6], desc[UR8] ;  /* 0x00000838060075b4 */ /* 0x0003e20008019000 */
[----:B------:R-:W-:Y:S01]  /*a4b0*/  UIADD3 UR16, UR10, 0x9800, URZ ;  /* 0x000098000a107890 */ /* 0x000fe2000fffe03f */
        /* <DEDUP_REMOVED lines=10> */
[----:B------:R2:W-:Y:S01]  /*a560*/  UTMALDG.4D [UR48], [UR6], desc[UR8] ;  /* 0x00000830060075b4 */ /* 0x0005e20008019000 */
[----:B------:R-:W-:Y:S01]  /*a570*/  UMOV UR35, UR59 ;  /* 0x0000003b00237c82 */ /* 0x000fe20008000000 */
[----:B------:R-:W-:Y:S01]  /*a580*/  UMOV UR33, UR57 ;  /* 0x0000003900217c82 */ /* 0x000fe20008000000 */
[----:B------:R-:W-:Y:S01]  /*a590*/  UMOV UR26, 0x40 ;  /* 0x00000040001a7882 */ /* 0x000fe20000000000 */
[----:B------:R-:W-:Y:S01]  /*a5a0*/  UMOV UR28, UR60 ;  /* 0x0000003c001c7c82 */ /* 0x000fe20008000000 */
[----:B------:R-:W-:Y:S01]  /*a5b0*/  UMOV UR29, UR61 ;  /* 0x0000003d001d7c82 */ /* 0x000fe20008000000 */
[----:B------:R-:W-:Y:S01]  /*a5c0*/  UMOV UR27, UR59 ;  /* 0x0000003b001b7c82 */ /* 0x000fe20008000000 */
[----:B------:R-:W-:Y:S01]  /*a5d0*/  UMOV UR25, UR57 ;  /* 0x0000003900197c82 */ /* 0x000fe20008000000 */
[----:B------:R2:W-:Y:S01]  /*a5e0*/  UTMALDG.4D [UR40], [UR6], desc[UR8] ;  /* 0x00000828060075b4 */ /* 0x0005e20008019000 */
[----:B------:R-:W-:Y:S01]  /*a5f0*/  UMOV UR18, 0x50 ;  /* 0x0000005000127882 */ /* 0x000fe20000000000 */
[----:B------:R-:W-:Y:S01]  /*a600*/  UMOV UR20, UR60 ;  /* 0x0000003c00147c82 */ /* 0x000fe20008000000 */
[----:B------:R-:W-:Y:S01]  /*a610*/  UMOV UR21, UR61 ;  /* 0x0000003d00157c82 */ /* 0x000fe20008000000 */
[----:B------:R-:W-:Y:S01]  /*a620*/  UMOV UR19, UR59 ;  /* 0x0000003b00137c82 */ /* 0x000fe20008000000 */
[----:B-1----:R-:W-:Y:S01]  /*a630*/  UIADD3 UR56, UR10, 0xa000, URZ ;  /* 0x0000a0000a387890 */ /* 0x002fe2000fffe03f */
[----:B------:R-:W-:Y:S01]  /*a640*/  UMOV UR17, UR57 ;  /* 0x0000003900117c82 */ /* 0x000fe20008000000 */
[----:B------:R2:W-:Y:S01]  /*a650*/  UTMALDG.4D [UR32], [UR6], desc[UR8] ;  /* 0x00000820060075b4 */ /* 0x0005e20008019000 */
[----:B------:R-:W-:Y:S01]  /*a660*/  UMOV UR58, 0x60 ;  /* 0x00000060003a7882 */ /* 0x000fe20000000000 */
[----:B------:R2:W-:Y:S01]  /*a670*/  UTMALDG.4D [UR24], [UR6], desc[UR8] ;  /* 0x00000818060075b4 */ /* 0x0005e20008019000 */
[----:B------:R2:W-:Y:S04]  /*a680*/  UTMALDG.4D [UR16], [UR6], desc[UR8] ;  /* 0x00000810060075b4 */ /* 0x0005e80008019000 */
[----:B------:R2:W-:Y:S02]  /*a690*/  UTMALDG.4D [UR56], [UR6], desc[UR8] ;  /* 0x00000838060075b4 */ /* 0x0005e40008019000 */
[----:B--2---:R-:W-:Y:S01]  /*a6a0*/  NOP ;  /* 0x0000000000007918 */ /* 0x004fe20000000000 */
.L_x_85:
[----:B------:R-:W-:Y:S05]  /*a6b0*/  BSYNC B0 ;  /* 0x0000000000007941 */ /* 0x000fea0003800000 */
.L_x_84:
[----:B------:R-:W-:Y:S04]  /*a6c0*/  BSSY B0, `(.L_x_89) ;  /* 0x000004b000007945 */ /* 0x000fe80003800000 */
[----:B------:R-:W-:Y:S05]  /*a6d0*/  @!P3 BRA `(.L_x_90) ;  /* 0x000000040024b947 */ /* 0x000fea0003800000 */
[----:B------:R-:W1:Y:S01]  /*a6e0*/  S2R R5, SR_CgaCtaId ;  /* 0x0000000000057919 */ /* 0x000e620000008800 */
[----:B------:R-:W-:-:S04]  /*a6f0*/  MOV R4, 0x400 ;  /* 0x0000040000047802 */ /* 0x000fc80000000f00 */
[----:B-1----:R-:W-:Y:S02]  /*a700*/  LEA R6, R5, R4, 0x18 ;  /* 0x0000000405067211 */ /* 0x002fe400078ec0ff */
[----:B------:R-:W-:Y:S02]  /*a710*/  MOV R5, 0x1 ;  /* 0x0000000100057802 */ /* 0x000fe40000000f00 */
[----:B------:R-:W-:Y:S02]  /*a720*/  LEA R4, R3, R6, 0x3 ;  /* 0x0000000603047211 */ /* 0x000fe400078e18ff */
[----:B------:R-:W-:-:S04]  /*a730*/  SHF.L.U32 R5, R5, 0x1f, RZ ;  /* 0x0000001f05057819 */ /* 0x000fc800000006ff */
[----:B------:R-:W1:Y:S02]  /*a740*/  SYNCS.PHASECHK.TRANS64.TRYWAIT P0, [R4+URZ+0x18860], R5 ;  /* 0x01886005040075a7 */ /* 0x000e64000800017f */
[----:B-1----:R-:W-:Y:S05]  /*a750*/  @!P0 BRA `(.L_x_91) ;  /* 0x0000001400e88947 */ /* 0x002fea0003800000 */
.L_x_120:
[----:B------:R-:W-:Y:S01]  /*a760*/  ULOP3.LUT UR6, UR5, 0x2, URZ, 0xfc, !UPT ;  /* 0x0000000205067892 */ /* 0x000fe2000f8efc3f */
[----:B-1----:R-:W-:-:S03]  /*a770*/  @P2 IMAD.MOV.U32 R5, RZ, RZ, 0x3800 ;  /* 0x00003800ff052424 */ /* 0x002fc600078e00ff */
[----:B------:R-:W-:Y:S01]  /*a780*/  UPRMT UR6, UR6, 0x9910, URZ ;  /* 0x0000991006067896 */ /* 0x000fe2000800003f */
[----:B------:R1:W-:Y:S03]  /*a790*/  @P2 SYNCS.ARRIVE.TRANS64 RZ, [R4+URZ+0x18850], R5 ;  /* 0x0188500504ff29a7 */ /* 0x0003e6000800003f */
[----:B------:R-:W-:-:S06]  /*a7a0*/  UISETP.NE.AND UP0, UPT, UR6, 0x2, UPT ;  /* 0x000000020600788c */ /* 0x000fcc000bf05270 */
[----:B------:R-:W-:-:S13]  /*a7b0*/  PLOP3.LUT P0, PT, PT, PT, UP0, 0x80, 0x0 ;  /* 0x000000000000781c */ /* 0x000fda0003f0f008 */
[----:B-1----:R-:W-:Y:S05]  /*a7c0*/  @P0 BRA `(.L_x_92) ;  /* 0x0000000000040947 */ /* 0x002fea0003800000 */
[----:B------:R-:W-:Y:S01]  /*a7d0*/  BPT.TRAP 0x1 ;  /* 0x000000040000795c */ /* 0x000fe20000300000 */
.L_x_92:
[----:B------:R-:W-:-:S04]  /*a7e0*/  LOP3.LUT P0, RZ, R0, 0x1f, RZ, 0xc0, !PT ;  /* 0x0000001f00ff7812 */ /* 0x000fc8000780c0ff */
[----:B------:R-:W-:-:S13]  /*a7f0*/  PLOP3.LUT P0, PT, P0, P2, PT, 0x2a, 0x0 ;  /* 0x000000000000781c */ /* 0x000fda0000704572 */
[----:B------:R-:W-:Y:S05]  /*a800*/  @P0 BRA `(.L_x_93) ;  /* 0x0000000000040947 */ /* 0x000fea0003800000 */
[----:B------:R-:W-:Y:S01]  /*a810*/  BPT.TRAP 0x1 ;  /* 0x000000040000795c */ /* 0x000fe20000300000 */
.L_x_93:
[----:B------:R-:W-:Y:S01]  /*a820*/  R2UR UR48, R3 ;  /* 0x00000000033072ca */ /* 0x000fe200000e0000 */
[----:B------:R-:W-:Y:S01]  /*a830*/  ULDC.64 UR12, c[0x0][0x198] ;  /* 0x00006600000c7ab9 */ /* 0x000fe20000000a00 */
[----:B------:R-:W-:Y:S01]  /*a840*/  R2UR UR9, R6 ;  /* 0x00000000060972ca */ /* 0x000fe200000e0000 */
[----:B------:R-:W-:Y:S01]  /*a850*/  UIADD3 UR8, UP0, UR12, 0xf0, URZ ;  /* 0x000000f00c087890 */ /* 0x000fe2000ff1e03f */
[----:B------:R-:W-:Y:S01]  /*a860*/  R2UR UR51, R7 ;  /* 0x00000000073372ca */ /* 0x000fe200000e0000 */
[----:B------:R-:W-:Y:S01]  /*a870*/  UMOV UR6, 0x0 ;  /* 0x0000000000067882 */ /* 0x000fe20000000000 */
[----:B------:R-:W-:Y:S01]  /*a880*/  R2UR UR49, R4 ;  /* 0x00000000043172ca */ /* 0x000fe200000e0000 */
[----:B------:R-:W-:Y:S01]  /*a890*/  UMOV UR7, 0x10000000 ;  /* 0x1000000000077882 */ /* 0x000fe20000000000 */
[----:B------:R-:W-:Y:S01]  /*a8a0*/  UMOV UR50, URZ ;  /* 0x0000003f00327c82 */ /* 0x000fe20008000000 */
[----:B------:R-:W-:Y:S01]  /*a8b0*/  UMOV UR52, UR60 ;  /* 0x0000003c00347c82 */ /* 0x000fe20008000000 */
[----:B------:R-:W-:Y:S01]  /*a8c0*/  UMOV UR53, UR61 ;  /* 0x0000003d00357c82 */ /* 0x000fe20008000000 */
[----:B------:R-:W-:Y:S01]  /*a8d0*/  UMOV UR42, 0x10 ;  /* 0x00000010002a7882 */ /* 0x000fe20000000000 */
[----:B------:R-:W-:Y:S01]  /*a8e0*/  UMOV UR44, UR60 ;  /* 0x0000003c002c7c82 */ /* 0x000fe20008000000 */
[----:B------:R-:W-:Y:S01]  /*a8f0*/  UMOV UR45, UR61 ;  /* 0x0000003d002d7c82 */ /* 0x000fe20008000000 */
[----:B------:R-:W-:Y:S01]  /*a900*/  UMOV UR58, 0x20 ;  /* 0x00000020003a7882 */ /* 0x000fe20000000000 */
[----:B------:R-:W-:-:S02]  /*a910*/  UIMAD UR48, UR48, 0x3800, UR9 ;  /* 0x00003800303078a4 */ /* 0x000fc4000f8e0209 */
[----:B------:R-:W-:Y:S02]  /*a920*/  UIADD3 UR51, UR11, UR51, URZ ;  /* 0x000000330b337290 */ /* 0x000fe4000fffe03f */
[----:B------:R-:W-:Y:S02]  /*a930*/  UIADD3 UR49, UR49, 0x18850, URZ ;  /* 0x0001885031317890 */ /* 0x000fe4000fffe03f */
[----:B------:R-:W-:Y:S02]  /*a940*/  UIADD3.X UR9, URZ, UR13, URZ, UP0, !UPT ;  /* 0x0000000d3f097290 */ /* 0x000fe400087fe43f */
[----:B------:R-:W-:Y:S02]  /*a950*/  UIADD3 UR40, UR48, 0x800, URZ ;  /* 0x0000080030287890 */ /* 0x000fe4000fffe03f */
[----:B------:R-:W-:Y:S01]  /*a960*/  UIADD3 UR56, UR48, 0x1000, URZ ;  /* 0x0000100030387890 */ /* 0x000fe2000fffe03f */
[----:B------:R-:W-:Y:S01]  /*a970*/  UMOV UR41, UR49 ;  /* 0x0000003100297c82 */ /* 0x000fe20008000000 */
[----:B------:R-:W-:Y:S01]  /*a980*/  UMOV UR43, UR51 ;  /* 0x00000033002b7c82 */ /* 0x000fe20008000000 */
[----:B------:R-:W-:Y:S01]  /*a990*/  UMOV UR57, UR49 ;  /* 0x0000003100397c82 */ /* 0x000fe20008000000 */
[----:B------:R-:W-:Y:S01]  /*a9a0*/  UMOV UR59, UR51 ;  /* 0x00000033003b7c82 */ /* 0x000fe20008000000 */
[----:B------:R-:W-:Y:S01]  /*a9b0*/  UTMALDG.4D [UR48], [UR8], desc[UR6] ;  /* 0x00000630080075b4 */ /* 0x000fe20008019000 */
[----:B------:R-:W-:-:S02]  /*a9c0*/  UIADD3 UR32, UR48, 0x1800, URZ ;  /* 0x0000180030207890 */ /* 0x000fc4000fffe03f */
[----:B------:R-:W-:Y:S02]  /*a9d0*/  UIADD3 UR24, UR48, 0x2000, URZ ;  /* 0x0000200030187890 */ /* 0x000fe4000fffe03f */
[----:B------:R-:W-:Y:S01]  /*a9e0*/  UIADD3 UR16, UR48, 0x2800, URZ ;  /* 0x0000280030107890 */ /* 0x000fe2000fffe03f */
[----:B------:R-:W-:Y:S01]  /*a9f0*/  UMOV UR34, 0x30 ;  /* 0x0000003000227882 */ /* 0x000fe20000000000 */
[----:B------:R-:W-:Y:S01]  /*aa00*/  UTMALDG.4D [UR40], [UR8], desc[UR6] ;  /* 0x00000628080075b4 */ /* 0x000fe20008019000 */
        /* <DEDUP_REMOVED lines=16> */
[----:B------:R2:W-:Y:S01]  /*ab10*/  UTMALDG.4D [UR24], [UR8], desc[UR6] ;  /* 0x00000618080075b4 */ /* 0x0005e20008019000 */
[----:B------:R2:W-:Y:S01]  /*ab20*/  UTMALDG.4D [UR16], [UR8], desc[UR6] ;  /* 0x00000610080075b4 */ /* 0x0005e20008019000 */
[----:B-1----:R-:W-:Y:S01]  /*ab30*/  UIADD3 UR56, UR48, 0x3000, URZ ;  /* 0x0000300030387890 */ /* 0x002fe2000fffe03f */
[----:B------:R-:W-:-:S08]  /*ab40*/  UMOV UR58, 0x60 ;  /* 0x00000060003a7882 */ /* 0x000fd00000000000 */
[----:B------:R2:W-:Y:S02]  /*ab50*/  UTMALDG.4D [UR56], [UR8], desc[UR6] ;  /* 0x00000638080075b4 */ /* 0x0005e40008019000 */
[----:B--2---:R-:W-:Y:S01]  /*ab60*/  NOP ;  /* 0x0000000000007918 */ /* 0x004fe20000000000 */
.L_x_90:
[----:B------:R-:W-:Y:S05]  /*ab70*/  BSYNC B0 ;  /* 0x0000000000007941 */ /* 0x000fea0003800000 */
.L_x_89:
[----:B------:R-:W-:Y:S01]  /*ab80*/  BSSY B0, `(.L_x_94) ;  /* 0x000004d000007945 */ /* 0x000fe20003800000 */
[----:B------:R-:W-:-:S03]  /*ab90*/  MOV R8, RZ ;  /* 0x000000ff00087202 */ /* 0x000fc60000000f00 */
[----:B------:R-:W-:Y:S05]  /*aba0*/  @!P4 BRA `(.L_x_95) ;  /* 0x000000040028c947 */ /* 0x000fea0003800000 */
[----:B------:R-:W1:Y:S01]  /*abb0*/  S2R R4, SR_CgaCtaId ;  /* 0x0000000000047919 */ /* 0x000e620000008800 */
[----:B------:R-:W-:-:S04]  /*abc0*/  MOV R3, 0x400 ;  /* 0x0000040000037802 */ /* 0x000fc80000000f00 */
[----:B-1----:R-:W-:Y:S02]  /*abd0*/  LEA R5, R4, R3, 0x18 ;  /* 0x0000000304057211 */ /* 0x002fe400078ec0ff */
[----:B------:R-:W-:-:S03]  /*abe0*/  MOV R4, 0x1 ;  /* 0x0000000100047802 */ /* 0x000fc60000000f00 */
[----:B------:R-:W-:Y:S01]  /*abf0*/  IMAD R3, R2, 0x8, R5 ;  /* 0x0000000802037824 */ /* 0x000fe200078e0205 */
[----:B------:R-:W-:-:S04]  /*ac00*/  SHF.L.U32 R4, R4, 0x1f, RZ ;  /* 0x0000001f04047819 */ /* 0x000fc800000006ff */
[----:B------:R-:W1:Y:S02]  /*ac10*/  SYNCS.PHASECHK.TRANS64.TRYWAIT P0, [R3+URZ+0x18828], R4 ;  /* 0x01882804030075a7 */ /* 0x000e64000800017f */
[----:B-1----:R-:W-:Y:S05]  /*ac20*/  @!P0 BRA `(.L_x_96) ;  /* 0x0000001000c88947 */ /* 0x002fea0003800000 */
.L_x_121:
        /* <DEDUP_REMOVED lines=8> */
.L_x_97:
[----:B------:R-:W-:-:S04]  /*acb0*/  LOP3.LUT P0, RZ, R0, 0x1f, RZ, 0xc0, !PT ;  /* 0x0000001f00ff7812 */ /* 0x000fc8000780c0ff */
[----:B------:R-:W-:-:S13]  /*acc0*/  PLOP3.LUT P0, PT, P0, P2, PT, 0x2a, 0x0 ;  /* 0x000000000000781c */ /* 0x000fda0000704572 */
[----:B------:R-:W-:Y:S05]  /*acd0*/  @P0 BRA `(.L_x_98) ;  /* 0x0000000000040947 */ /* 0x000fea0003800000 */
[----:B------:R-:W-:Y:S01]  /*ace0*/  BPT.TRAP 0x1 ;  /* 0x000000040000795c */ /* 0x000fe20000300000 */
.L_x_98:
[C---:B------:R-:W-:Y:S01]  /*acf0*/  IMAD R5, R2.reuse, 0x3800, R5 ;  /* 0x0000380002057824 */ /* 0x040fe200078e0205 */
[----:B------:R-:W-:Y:S01]  /*ad00*/  R2UR UR49, R3 ;  /* 0x00000000033172ca */ /* 0x000fe200000e0000 */
[----:B------:R-:W-:Y:S01]  /*ad10*/  ULDC.64 UR8, c[0x0][0x198] ;  /* 0x0000660000087ab9 */ /* 0x000fe20000000a00 */
[----:B------:R-:W-:Y:S01]  /*ad20*/  UMOV UR51, URZ ;  /* 0x0000003f00337c82 */ /* 0x000fe20008000000 */
[----:B------:R-:W-:Y:S01]  /*ad30*/  UIADD3 UR8, UP0, UR8, 0x2f0, URZ ;  /* 0x000002f008087890 */ /* 0x000fe2000ff1e03f */
[----:B------:R-:W-:Y:S01]  /*ad40*/  R2UR UR10, R5 ;  /* 0x00000000050a72ca */ /* 0x000fe200000e0000 */
[----:B------:R-:W-:Y:S01]  /*ad50*/  UMOV UR6, 0x0 ;  /* 0x0000000000067882 */ /* 0x000fe20000000000 */
[----:B------:R-:W-:Y:S01]  /*ad60*/  UMOV UR7, 0x10000000 ;  /* 0x1000000000077882 */ /* 0x000fe20000000000 */
[----:B------:R-:W-:Y:S01]  /*ad70*/  UIADD3.X UR9, URZ, UR9, URZ, UP0, !UPT ;  /* 0x000000093f097290 */ /* 0x000fe200087fe43f */
[----:B------:R-:W-:Y:S01]  /*ad80*/  MOV R8, 0x1 ;  /* 0x0000000100087802 */ /* 0x000fe20000000f00 */
[----:B------:R-:W-:Y:S01]  /*ad90*/  UMOV UR50, URZ ;  /* 0x0000003f00327c82 */ /* 0x000fe20008000000 */
[----:B------:R-:W-:Y:S01]  /*ada0*/  UMOV UR52, UR60 ;  /* 0x0000003c00347c82 */ /* 0x000fe20008000000 */
[----:B------:R-:W-:Y:S01]  /*adb0*/  UMOV UR53, UR61 ;  /* 0x0000003d00357c82 */ /* 0x000fe20008000000 */
[----:B------:R-:W-:Y:S01]  /*adc0*/  UMOV UR42, 0x10 ;  /* 0x00000010002a7882 */ /* 0x000fe20000000000 */
[----:B------:R-:W-:Y:S01]  /*add0*/  UIADD3 UR49, UR49, 0x18800, URZ ;  /* 0x0001880031317890 */ /* 0x000fe2000fffe03f */
[----:B------:R-:W-:Y:S01]  /*ade0*/  VIADD R2, R2, 0x1 ;  /* 0x0000000102027836 */ /* 0x000fe20000000000 */
[----:B------:R-:W-:Y:S01]  /*adf0*/  UMOV UR44, UR60 ;  /* 0x0000003c002c7c82 */ /* 0x000fe20008000000 */
[----:B------:R-:W-:Y:S01]  /*ae00*/  UMOV UR45, UR61 ;  /* 0x0000003d002d7c82 */ /* 0x000fe20008000000 */
[----:B------:R-:W-:-:S02]  /*ae10*/  UIADD3 UR48, UR10, 0x7000, URZ ;  /* 0x000070000a307890 */ /* 0x000fc4000fffe03f */
[----:B------:R-:W-:Y:S02]  /*ae20*/  UIADD3 UR40, UR10, 0x7800, URZ ;  /* 0x000078000a287890 */ /* 0x000fe4000fffe03f */
[----:B------:R-:W-:Y:S01]  /*ae30*/  UIADD3 UR56, UR10, 0x8000, URZ ;  /* 0x000080000a387890 */ /* 0x000fe2000fffe03f */
[----:B------:R-:W-:Y:S01]  /*ae40*/  UMOV UR43, UR51 ;  /* 0x00000033002b7c82 */ /* 0x000fe20008000000 */
[----:B------:R-:W-:Y:S01]  /*ae50*/  UMOV UR41, UR49 ;  /* 0x0000003100297c82 */ /* 0x000fe20008000000 */
[----:B------:R-:W-:Y:S01]  /*ae60*/  UMOV UR58, 0x20 ;  /* 0x00000020003a7882 */ /* 0x000fe20000000000 */
[----:B------:R-:W-:Y:S01]  /*ae70*/  UMOV UR59, UR51 ;  /* 0x00000033003b7c82 */ /* 0x000fe20008000000 */
[----:B------:R-:W-:Y:S01]  /*ae80*/  UMOV UR57, UR49 ;  /* 0x0000003100397c82 */ /* 0x000fe20008000000 */
[----:B------:R-:W-:Y:S01]  /*ae90*/  UTMALDG.4D [UR48], [UR8], desc[UR6] ;  /* 0x00000630080075b4 */ /* 0x000fe20008019000 */
[----:B------:R-:W-:Y:S02]  /*aea0*/  UIADD3 UR32, UR10, 0x8800, URZ ;  /* 0x000088000a207890 */ /* 0x000fe4000fffe03f */
[----:B------:R-:W-:-:S02]  /*aeb0*/  UIADD3 UR24, UR10, 0x9000, URZ ;  /* 0x000090000a187890 */ /* 0x000fc4000fffe03f */
        /* <DEDUP_REMOVED lines=25> */
.L_x_95:
[----:B------:R-:W-:Y:S05]  /*b050*/  BSYNC B0 ;  /* 0x0000000000007941 */ /* 0x000fea0003800000 */
.L_x_94:
[----:B------:R-:W-:-:S04]  /*b060*/  MOV R3, UR4 ;  /* 0x0000000400037c02 */ /* 0x000fc80008000f00 */
[----:B------:R-:W-:-:S13]  /*b070*/  ISETP.GE.AND P0, PT, R3, 0x2, PT ;  /* 0x000000020300780c */ /* 0x000fda0003f06270 */
[----:B------:R-:W-:Y:S05]  /*b080*/  @!P0 EXIT ;  /* 0x000000000000894d */ /* 0x000fea0003800000 */
[----:B------:R-:W-:Y:S01]  /*b090*/  USHF.L.U32 UR6, UR4, 0x1, URZ ;  /* 0x0000000104067899 */ /* 0x000fe2000800063f */
[----:B------:R-:W-:Y:S01]  /*b0a0*/  LOP3.LUT P0, RZ, R0, 0x1f, RZ, 0xc0, !PT ;  /* 0x0000001f00ff7812 */ /* 0x000fe2000780c0ff */
[----:B------:R-:W-:Y:S01]  /*b0b0*/  BSSY B0, `(.L_x_99) ;  /* 0x00000a3000007945 */ /* 0x000fe20003800000 */
[----:B------:R-:W-:Y:S01]  /*b0c0*/  MOV R3, UR5 ;  /* 0x0000000500037c02 */ /* 0x000fe20008000f00 */
[----:B------:R-:W-:Y:S01]  /*b0d0*/  IMAD.MOV.U32 R0, RZ, RZ, 0x1 ;  /* 0x00000001ff007424 */ /* 0x000fe200078e00ff */
[----:B------:R-:W-:Y:S02]  /*b0e0*/  PLOP3.LUT P0, PT, P0, P2, PT, 0x2a, 0x0 ;  /* 0x000000000000781c */ /* 0x000fe40000704572 */
[----:B------:R-:W-:Y:S02]  /*b0f0*/  LOP3.LUT R3, R3, 0x2, RZ, 0xfc, !PT ;  /* 0x0000000203037812 */ /* 0x000fe400078efcff */
[----:B------:R-:W-:-:S09]  /*b100*/  MOV R9, UR6 ;  /* 0x0000000600097c02 */ /* 0x000fd20008000f00 */
.L_x_110:
[----:B------:R-:W-:Y:S04]  /*b110*/  BSSY B1, `(.L_x_100) ;  /* 0x000004b000017945 */ /* 0x000fe80003800000 */
[----:B------:R-:W-:Y:S05]  /*b120*/  @!P3 BRA `(.L_x_101) ;  /* 0x000000040024b947 */ /* 0x000fea0003800000 */
[----:B------:R-:W1:Y:S01]  /*b130*/  S2R R5, SR_CgaCtaId ;  /* 0x0000000000057919 */ /* 0x000e620000008800 */
[----:B------:R-:W-:-:S04]  /*b140*/  MOV R4, 0x400 ;  /* 0x0000040000047802 */ /* 0x000fc80000000f00 */
[----:B-1----:R-:W-:Y:S02]  /*b150*/  LEA R5, R5, R4, 0x18 ;  /* 0x0000000405057211 */ /* 0x002fe400078ec0ff */
[----:B------:R-:W-:Y:S02]  /*b160*/  SHF.L.U32 R4, R0, 0x1f, RZ ;  /* 0x0000001f00047819 */ /* 0x000fe400000006ff */
[----:B------:R-:W-:-:S04]  /*b170*/  LEA R7, R2, R5, 0x3 ;  /* 0x0000000502077211 */ /* 0x000fc800078e18ff */
[----:B------:R-:W1:Y:S02]  /*b180*/  SYNCS.PHASECHK.TRANS64.TRYWAIT P4, [R7+URZ+0x18828], R4 ;  /* 0x01882804070075a7 */ /* 0x000e64000808017f */
[----:B-1----:R-:W-:Y:S05]  /*b190*/  @!P4 BRA `(.L_x_102) ;  /* 0x0000000c0080c947 */ /* 0x002fea0003800000 */
.L_x_122:
[----:B-1----:R-:W-:-:S04]  /*b1a0*/  @P2 IMAD.MOV.U32 R4, RZ, RZ, 0x3800 ;  /* 0x00003800ff042424 */ /* 0x002fc800078e00ff */
[----:B------:R1:W-:Y:S02]  /*b1b0*/  @P2 SYNCS.ARRIVE.TRANS64 RZ, [R7+URZ+0x18800], R4 ;  /* 0x0188000407ff29a7 */ /* 0x0003e4000800003f */
[----:B-1----:R-:W-:-:S04]  /*b1c0*/  PRMT R4, R3, 0x9910, RZ ;  /* 0x0000991003047816 */ /* 0x002fc800000000ff */
[----:B------:R-:W-:-:S13]  /*b1d0*/  ISETP.NE.AND P4, PT, R4, 0x2, PT ;  /* 0x000000020400780c */ /* 0x000fda0003f85270 */
[----:B------:R-:W-:Y:S05]  /*b1e0*/  @P4 BRA `(.L_x_103) ;  /* 0x0000000000044947 */ /* 0x000fea0003800000 */
[----:B------:R-:W-:Y:S01]  /*b1f0*/  BPT.TRAP 0x1 ;  /* 0x000000040000795c */ /* 0x000fe20000300000 */
.L_x_103:
[----:B------:R-:W-:Y:S05]  /*b200*/  @P0 BRA `(.L_x_104) ;  /* 0x0000000000040947 */ /* 0x000fea0003800000 */
[----:B------:R-:W-:Y:S01]  /*b210*/  BPT.TRAP 0x1 ;  /* 0x000000040000795c */ /* 0x000fe20000300000 */
.L_x_104:
[----:B------:R-:W-:Y:S01]  /*b220*/  IMAD R5, R2, 0x3800, R5 ;  /* 0x0000380002057824 */ /* 0x000fe200078e0205 */
[----:B------:R-:W-:Y:S01]  /*b230*/  R2UR UR57, R7 ;  /* 0x00000000073972ca */ /* 0x000fe200000e0000 */
[----:B------:R-:W-:Y:S01]  /*b240*/  ULDC.64 UR8, c[0x0][0x198] ;  /* 0x0000660000087ab9 */ /* 0x000fe20000000a00 */
[----:B------:R-:W-:Y:S01]  /*b250*/  R2UR UR59, R8 ;  /* 0x00000000083b72ca */ /* 0x000fe200000e0000 */
[----:B------:R-:W-:Y:S01]  /*b260*/  UIADD3 UR8, UP0, UR8, 0x1f0, URZ ;  /* 0x000001f008087890 */ /* 0x000fe2000ff1e03f */
[----:B------:R-:W-:Y:S01]  /*b270*/  R2UR UR10, R5 ;  /* 0x00000000050a72ca */ /* 0x000fe200000e0000 */
[----:B------:R-:W-:Y:S01]  /*b280*/  UMOV UR6, 0x0 ;  /* 0x0000000000067882 */ /* 0x000fe20000000000 */
[----:B------:R-:W-:Y:S01]  /*b290*/  UMOV UR7, 0x10000000 ;  /* 0x1000000000077882 */ /* 0x000fe20000000000 */
[----:B------:R-:W-:Y:S01]  /*b2a0*/  UIADD3.X UR9, URZ, UR9, URZ, UP0, !UPT ;  /* 0x000000093f097290 */ /* 0x000fe200087fe43f */
[----:B------:R-:W-:Y:S01]  /*b2b0*/  IADD3 R2, R2, 0x1, RZ ;  /* 0x0000000102027810 */ /* 0x000fe20007ffe0ff */
[----:B------:R-:W-:Y:S01]  /*b2c0*/  UMOV UR58, URZ ;  /* 0x0000003f003a7c82 */ /* 0x000fe20008000000 */
[----:B------:R-:W-:Y:S01]  /*b2d0*/  UMOV UR50, 0x10 ;  /* 0x0000001000327882 */ /* 0x000fe20000000000 */
[----:B------:R-:W-:Y:S01]  /*b2e0*/  UMOV UR52, UR60 ;  /* 0x0000003c00347c82 */ /* 0x000fe20008000000 */
[----:B------:R-:W-:Y:S01]  /*b2f0*/  UMOV UR53, UR61 ;  /* 0x0000003d00357c82 */ /* 0x000fe20008000000 */
[----:B------:R-:W-:Y:S01]  /*b300*/  UIADD3 UR57, UR57, 0x18800, URZ ;  /* 0x0001880039397890 */ /* 0x000fe2000fffe03f */
[----:B------:R-:W-:Y:S01]  /*b310*/  ISETP.NE.AND P4, PT, R2, 0x5, PT ;  /* 0x000000050200780c */ /* 0x000fe20003f85270 */
[----:B------:R-:W-:-:S02]  /*b320*/  USHF.L.U32 UR59, UR59, 0x6, URZ ;  /* 0x000000063b3b7899 */ /* 0x000fc4000800063f */
[----:B------:R-:W-:Y:S01]  /*b330*/  UIADD3 UR56, UR10, 0x7000, URZ ;  /* 0x000070000a387890 */ /* 0x000fe2000fffe03f */
[----:B------:R-:W-:Y:S01]  /*b340*/  SEL R5, RZ, 0x1, P4 ;  /* 0x00000001ff057807 */ /* 0x000fe20002000000 */
[----:B------:R-:W-:Y:S01]  /*b350*/  UIADD3 UR48, UR10, 0x7800, URZ ;  /* 0x000078000a307890 */ /* 0x000fe2000fffe03f */
[----:B------:R-:W-:Y:S01]  /*b360*/  SEL R2, R2, RZ, P4 ;  /* 0x000000ff02027207 */ /* 0x000fe20002000000 */
[----:B------:R-:W-:Y:S01]  /*b370*/  UIADD3 UR16, UR10, 0x8000, URZ ;  /* 0x000080000a107890 */ /* 0x000fe2000fffe03f */
[----:B------:R-:W-:Y:S01]  /*b380*/  LOP3.LUT R0, R0, R5, RZ, 0x3c, !PT ;  /* 0x0000000500007212 */ /* 0x000fe200078e3cff */
[----:B------:R-:W-:Y:S01]  /*b390*/  UMOV UR49, UR57 ;  /* 0x0000003900317c82 */ /* 0x000fe20008000000 */
[----:B------:R-:W-:Y:S01]  /*b3a0*/  UMOV UR51, UR59 ;  /* 0x0000003b00337c82 */ /* 0x000fe20008000000 */
[----:B------:R-:W-:Y:S01]  /*b3b0*/  UMOV UR18, 0x20 ;  /* 0x0000002000127882 */ /* 0x000fe20000000000 */
        /* <DEDUP_REMOVED lines=32> */
.L_x_101:
[----:B------:R-:W-:Y:S05]  /*b5c0*/  BSYNC B1 ;  /* 0x0000000000017941 */ /* 0x000fea0003800000 */
.L_x_100:
[----:B------:R-:W-:Y:S01]  /*b5d0*/  ISETP.LT.OR P4, PT, R9, 0x4, !P3 ;  /* 0x000000040900780c */ /* 0x000fe20005f81670 */
[----:B------:R-:W-:-:S12]  /*b5e0*/  BSSY B1, `(.L_x_105) ;  /* 0x000004c000017945 */ /* 0x000fd80003800000 */
[----:B------:R-:W-:Y:S05]  /*b5f0*/  @P4 BRA `(.L_x_106) ;  /* 0x0000000400284947 */ /* 0x000fea0003800000 */
[----:B------:R-:W1:Y:S01]  /*b600*/  S2R R5, SR_CgaCtaId ;  /* 0x0000000000057919 */ /* 0x000e620000008800 */
[----:B------:R-:W-:Y:S02]  /*b610*/  MOV R4, 0x400 ;  /* 0x0000040000047802 */ /* 0x000fe40000000f00 */
[----:B------:R-:W-:Y:S02]  /*b620*/  SHF.L.U32 R7, R0, 0x1f, RZ ;  /* 0x0000001f00077819 */ /* 0x000fe400000006ff */
[----:B-1----:R-:W-:-:S04]  /*b630*/  LEA R5, R5, R4, 0x18 ;  /* 0x0000000405057211 */ /* 0x002fc800078ec0ff */
[----:B------:R-:W-:-:S04]  /*b640*/  LEA R4, R2, R5, 0x3 ;  /* 0x0000000502047211 */ /* 0x000fc800078e18ff */
[----:B------:R-:W1:Y:S02]  /*b650*/  SYNCS.PHASECHK.TRANS64.TRYWAIT P4, [R4+URZ+0x18828], R7 ;  /* 0x01882807040075a7 */ /* 0x000e64000808017f */
[----:B-1----:R-:W-:Y:S05]  /*b660*/  @!P4 BRA `(.L_x_107) ;  /* 0x000000080060c947 */ /* 0x002fea0003800000 */
.L_x_123:
[----:B------:R-:W-:Y:S01]  /*b670*/  PRMT R6, R3, 0x9910, RZ ;  /* 0x0000991003067816 */ /* 0x000fe200000000ff */
[----:B-1----:R-:W-:-:S03]  /*b680*/  @P1 IMAD.MOV.U32 R7, RZ, RZ, 0x3800 ;  /* 0x00003800ff071424 */ /* 0x002fc600078e00ff */
[----:B------:R-:W-:Y:S01]  /*b690*/  ISETP.NE.AND P4, PT, R6, 0x2, PT ;  /* 0x000000020600780c */ /* 0x000fe20003f85270 */
[----:B------:R1:W-:-:S12]  /*b6a0*/  @P1 SYNCS.ARRIVE.TRANS64 RZ, [R4+URZ+0x18800], R7 ;  /* 0x0188000704ff19a7 */ /* 0x0003d8000800003f */
[----:B-1----:R-:W-:Y:S05]  /*b6b0*/  @P4 BRA `(.L_x_108) ;  /* 0x0000000000044947 */ /* 0x002fea0003800000 */
[----:B------:R-:W-:Y:S01]  /*b6c0*/  BPT.TRAP 0x1 ;  /* 0x000000040000795c */ /* 0x000fe20000300000 */
.L_x_108:
[----:B------:R-:W-:Y:S05]  /*b6d0*/  @P0 BRA `(.L_x_109) ;  /* 0x0000000000040947 */ /* 0x000fea0003800000 */
[----:B------:R-:W-:Y:S01]  /*b6e0*/  BPT.TRAP 0x1 ;  /* 0x000000040000795c */ /* 0x000fe20000300000 */
.L_x_109:
        /* <DEDUP_REMOVED lines=16> */
[----:B------:R-:W-:Y:S01]  /*b7f0*/  USHF.L.U32 UR59, UR59, 0x6, URZ ;  /* 0x000000063b3b7899 */ /* 0x000fe2000800063f */
[----:B------:R-:W-:Y:S01]  /*b800*/  IADD3 R8, R8, 0x1, RZ ;  /* 0x0000000108087810 */ /* 0x000fe20007ffe0ff */
        /* <DEDUP_REMOVED lines=41> */
.L_x_106:
[----:B------:R-:W-:Y:S05]  /*baa0*/  BSYNC B1 ;  /* 0x0000000000017941 */ /* 0x000fea0003800000 */
.L_x_105:
[C---:B------:R-:W-:Y:S01]  /*bab0*/  ISETP.GT.AND P4, PT, R9.reuse, 0x4, PT ;  /* 0x000000040900780c */ /* 0x040fe20003f84270 */
[----:B------:R-:W-:-:S12]  /*bac0*/  VIADD R9, R9, 0xfffffffe ;  /* 0xfffffffe09097836 */ /* 0x000fd80000000000 */
[----:B------:R-:W-:Y:S05]  /*bad0*/  @P4 BRA `(.L_x_110) ;  /* 0xfffffff4008c4947 */ /* 0x000fea000383ffff */
[----:B------:R-:W-:Y:S05]  /*bae0*/  BSYNC B0 ;  /* 0x0000000000007941 */ /* 0x000fea0003800000 */
.L_x_99:
[----:B------:R-:W-:Y:S05]  /*baf0*/  EXIT ;  /* 0x000000000000794d */ /* 0x000fea0003800000 */
.L_x_15:
[----:B-1----:R-:W-:-:S04]  /*bb00*/  MOV R7, UR8 ;  /* 0x0000000800077c02 */ /* 0x002fc80008000f00 */
[----:B------:R1:W2:Y:S03]  /*bb10*/  SYNCS.PHASECHK.TRANS64.TRYWAIT P1, [R7+URZ+0x18850], R6 ;  /* 0x01885006070075a7 */ /* 0x0002a6000802017f */
[----:B--2---:R-:W-:Y:S05]  /*bb20*/  @!P1 NANOSLEEP.SYNCS 0x989680 ;  /* 0x009896800000995d */ /* 0x004fea0003900000 */
[----:B------:R-:W2:Y:S02]  /*bb30*/  @!P1 SYNCS.PHASECHK.TRANS64 P1, [R7+URZ+0x18850], R6 ;  /* 0x01885006070095a7 */ /* 0x000ea4000802007f */
[----:B--2---:R-:W-:Y:S05]  /*bb40*/  @!P1 BRA `(.L_x_15) ;  /* 0xfffffffc00ec9947 */ /* 0x004fea000383ffff */
[----:B------:R-:W-:Y:S05]  /*bb50*/  BRA `(.L_x_111) ;  /* 0xffffff5000ec7947 */ /* 0x000fea000383ffff */
.L_x_17:
[----:B--2---:R-:W-:-:S04]  /*bb60*/  MOV R2, UR36 ;  /* 0x0000002400027c02 */ /* 0x004fc80008000f00 */
[----:B------:R2:W3:Y:S03]  /*bb70*/  SYNCS.PHASECHK.TRANS64.TRYWAIT P1, [R2+URZ+0x18800], R9 ;  /* 0x01880009020075a7 */ /* 0x0004e6000802017f */
[----:B---3--:R-:W-:Y:S05]  /*bb80*/  @!P1 NANOSLEEP.SYNCS 0x989680 ;  /* 0x009896800000995d */ /* 0x008fea0003900000 */
[----:B------:R-:W3:Y:S02]  /*bb90*/  @!P1 SYNCS.PHASECHK.TRANS64 P1, [R2+URZ+0x18800], R9 ;  /* 0x01880009020095a7 */ /* 0x000ee4000802007f */
[----:B---3--:R-:W-:Y:S05]  /*bba0*/  @!P1 BRA `(.L_x_17) ;  /* 0xfffffffc00ec9947 */ /* 0x008fea000383ffff */
[----:B------:R-:W-:Y:S05]  /*bbb0*/  BRA `(.L_x_112) ;  /* 0xffffff5000f87947 */ /* 0x000fea000383ffff */
.L_x_18:
[----:B-1----:R-:W-:-:S04]  /*bbc0*/  IMAD.U32 R7, RZ, RZ, UR39 ;  /* 0x00000027ff077e24 */ /* 0x002fc8000f8e00ff */
[----:B------:R1:W2:Y:S03]  /*bbd0*/  SYNCS.PHASECHK.TRANS64.TRYWAIT P1, [R7+URZ+-0x8], R2 ;  /* 0xfffff802070075a7 */ /* 0x0002a6000802017f */
[----:B--2---:R-:W-:Y:S05]  /*bbe0*/  @!P1 NANOSLEEP.SYNCS 0x989680 ;  /* 0x009896800000995d */ /* 0x004fea0003900000 */
[----:B------:R-:W2:Y:S02]  /*bbf0*/  @!P1 SYNCS.PHASECHK.TRANS64 P1, [R7+URZ+-0x8], R2 ;  /* 0xfffff802070095a7 */ /* 0x000ea4000802007f */
[----:B--2---:R-:W-:Y:S05]  /*bc00*/  @!P1 BRA `(.L_x_18) ;  /* 0xfffffffc00ec9947 */ /* 0x004fea000383ffff */
[----:B------:R-:W-:Y:S05]  /*bc10*/  BRA `(.L_x_113) ;  /* 0xffffff5000f47947 */ /* 0x000fea000383ffff */
.L_x_20:
[----:B-1----:R-:W-:-:S04]  /*bc20*/  MOV R10, UR36 ;  /* 0x00000024000a7c02 */ /* 0x002fc80008000f00 */
[----:B------:R1:W2:Y:S03]  /*bc30*/  SYNCS.PHASECHK.TRANS64.TRYWAIT P1, [R10+URZ+0x18808], R9 ;  /* 0x018808090a0075a7 */ /* 0x0002a6000802017f */
[----:B--2---:R-:W-:Y:S05]  /*bc40*/  @!P1 NANOSLEEP.SYNCS 0x989680 ;  /* 0x009896800000995d */ /* 0x004fea0003900000 */
[----:B------:R-:W2:Y:S02]  /*bc50*/  @!P1 SYNCS.PHASECHK.TRANS64 P1, [R10+URZ+0x18808], R9 ;  /* 0x018808090a0095a7 */ /* 0x000ea4000802007f */
[----:B--2---:R-:W-:Y:S05]  /*bc60*/  @!P1 BRA `(.L_x_20) ;  /* 0xfffffffc00ec9947 */ /* 0x004fea000383ffff */
[----:B------:R-:W-:Y:S05]  /*bc70*/  BRA `(.L_x_114) ;  /* 0xffffff6800d47947 */ /* 0x000fea000383ffff */
.L_x_25:
[----:B-1----:R-:W-:-:S04]  /*bc80*/  MOV R4, UR4 ;  /* 0x0000000400047c02 */ /* 0x002fc80008000f00 */
[----:B------:R1:W2:Y:S03]  /*bc90*/  SYNCS.PHASECHK.TRANS64.TRYWAIT P2, [R4+URZ+0x18800], R3 ;  /* 0x01880003040075a7 */ /* 0x0002a6000804017f */
[----:B--2---:R-:W-:Y:S05]  /*bca0*/  @!P2 NANOSLEEP.SYNCS 0x989680 ;  /* 0x009896800000a95d */ /* 0x004fea0003900000 */
[----:B------:R-:W2:Y:S02]  /*bcb0*/  @!P2 SYNCS.PHASECHK.TRANS64 P2, [R4+URZ+0x18800], R3 ;  /* 0x018800030400a5a7 */ /* 0x000ea4000804007f */
[----:B--2---:R-:W-:Y:S05]  /*bcc0*/  @!P2 BRA `(.L_x_25) ;  /* 0xfffffffc00eca947 */ /* 0x004fea000383ffff */
[----:B------:R-:W-:Y:S05]  /*bcd0*/  BRA `(.L_x_115) ;  /* 0xffffff74008c7947 */ /* 0x000fea000383ffff */
.L_x_29:
[----:B-1----:R-:W-:-:S04]  /*bce0*/  IMAD.U32 R10, RZ, RZ, UR6 ;  /* 0x00000006ff0a7e24 */ /* 0x002fc8000f8e00ff */
[----:B------:R1:W2:Y:S03]  /*bcf0*/  SYNCS.PHASECHK.TRANS64.TRYWAIT P2, [R10+URZ+0x18800], R11 ;  /* 0x0188000b0a0075a7 */ /* 0x0002a6000804017f */
[----:B--2---:R-:W-:Y:S05]  /*bd00*/  @!P2 NANOSLEEP.SYNCS 0x989680 ;  /* 0x009896800000a95d */ /* 0x004fea0003900000 */
[----:B------:R-:W2:Y:S02]  /*bd10*/  @!P2 SYNCS.PHASECHK.TRANS64 P2, [R10+URZ+0x18800], R11 ;  /* 0x0188000b0a00a5a7 */ /* 0x000ea4000804007f */
[----:B--2---:R-:W-:Y:S05]  /*bd20*/  @!P2 BRA `(.L_x_29) ;  /* 0xfffffffc00eca947 */ /* 0x004fea000383ffff */
[----:B------:R-:W-:Y:S05]  /*bd30*/  BRA `(.L_x_28) ;  /* 0xffffff8c00407947 */ /* 0x000fea000383ffff */
.L_x_37:
[----:B-1----:R-:W-:-:S04]  /*bd40*/  MOV R4, UR4 ;  /* 0x0000000400047c02 */ /* 0x002fc80008000f00 */
[----:B------:R1:W2:Y:S03]  /*bd50*/  SYNCS.PHASECHK.TRANS64.TRYWAIT P2, [R4+URZ+0x18800], R3 ;  /* 0x01880003040075a7 */ /* 0x0002a6000804017f */
[----:B--2---:R-:W-:Y:S05]  /*bd60*/  @!P2 NANOSLEEP.SYNCS 0x989680 ;  /* 0x009896800000a95d */ /* 0x004fea0003900000 */
[----:B------:R-:W2:Y:S02]  /*bd70*/  @!P2 SYNCS.PHASECHK.TRANS64 P2, [R4+URZ+0x18800], R3 ;  /* 0x018800030400a5a7 */ /* 0x000ea4000804007f */
[----:B--2---:R-:W-:Y:S05]  /*bd80*/  @!P2 BRA `(.L_x_37) ;  /* 0xfffffffc00eca947 */ /* 0x004fea000383ffff */
[----:B------:R-:W-:Y:S05]  /*bd90*/  BRA `(.L_x_116) ;  /* 0xffffff9800107947 */ /* 0x000fea000383ffff */
.L_x_41:
[----:B-1----:R-:W-:-:S04]  /*bda0*/  MOV R11, UR5 ;  /* 0x00000005000b7c02 */ /* 0x002fc80008000f00 */
[----:B------:R1:W2:Y:S03]  /*bdb0*/  SYNCS.PHASECHK.TRANS64.TRYWAIT P2, [R11+URZ+0x18800], R10 ;  /* 0x0188000a0b0075a7 */ /* 0x0002a6000804017f */
[----:B--2---:R-:W-:Y:S05]  /*bdc0*/  @!P2 NANOSLEEP.SYNCS 0x989680 ;  /* 0x009896800000a95d */ /* 0x004fea0003900000 */
[----:B------:R-:W2:Y:S02]  /*bdd0*/  @!P2 SYNCS.PHASECHK.TRANS64 P2, [R11+URZ+0x18800], R10 ;  /* 0x0188000a0b00a5a7 */ /* 0x000ea4000804007f */
[----:B--2---:R-:W-:Y:S05]  /*bde0*/  @!P2 BRA `(.L_x_41) ;  /* 0xfffffffc00eca947 */ /* 0x004fea000383ffff */
[----:B------:R-:W-:Y:S05]  /*bdf0*/  BRA `(.L_x_40) ;  /* 0xffffffb400247947 */ /* 0x000fea000383ffff */
.L_x_57:
[----:B-1----:R-:W-:-:S04]  /*be00*/  IMAD.U32 R3, RZ, RZ, UR39 ;  /* 0x00000027ff037e24 */ /* 0x002fc8000f8e00ff */
[----:B------:R1:W2:Y:S03]  /*be10*/  SYNCS.PHASECHK.TRANS64.TRYWAIT P0, [R3+URZ+0x8], R0 ;  /* 0x00000800030075a7 */ /* 0x0002a6000800017f */
[----:B--2---:R-:W-:Y:S05]  /*be20*/  @!P0 NANOSLEEP.SYNCS 0x989680 ;  /* 0x009896800000895d */ /* 0x004fea0003900000 */
[----:B------:R-:W2:Y:S02]  /*be30*/  @!P0 SYNCS.PHASECHK.TRANS64 P0, [R3+URZ+0x8], R0 ;  /* 0x00000800030085a7 */ /* 0x000ea4000800007f */
[----:B--2---:R-:W-:Y:S05]  /*be40*/  @!P0 BRA `(.L_x_57) ;  /* 0xfffffffc00ec8947 */ /* 0x004fea000383ffff */
[----:B------:R-:W-:Y:S05]  /*be50*/  BRA `(.L_x_117) ;  /* 0xffffffc400a87947 */ /* 0x000fea000383ffff */
.L_x_81:
[----:B-1----:R1:W2:Y:S02]  /*be60*/  SYNCS.PHASECHK.TRANS64.TRYWAIT P0, [R4+URZ+0x18860], R3 ;  /* 0x01886003040075a7 */ /* 0x0022a4000800017f */
[----:B--2---:R-:W-:Y:S05]  /*be70*/  @!P0 NANOSLEEP.SYNCS 0x989680 ;  /* 0x009896800000895d */ /* 0x004fea0003900000 */
[----:B------:R-:W2:Y:S02]  /*be80*/  @!P0 SYNCS.PHASECHK.TRANS64 P0, [R4+URZ+0x18860], R3 ;  /* 0x01886003040085a7 */ /* 0x000ea4000800007f */
[----:B--2---:R-:W-:Y:S05]  /*be90*/  @!P0 BRA `(.L_x_81) ;  /* 0xfffffffc00f08947 */ /* 0x004fea000383ffff */
[----:B------:R-:W-:Y:S05]  /*bea0*/  BRA `(.L_x_118) ;  /* 0xffffffdc00e07947 */ /* 0x000fea000383ffff */
.L_x_86:
[----:B-1----:R1:W2:Y:S02]  /*beb0*/  SYNCS.PHASECHK.TRANS64.TRYWAIT P0, [R2+URZ+0x18828], R5 ;  /* 0x01882805020075a7 */ /* 0x0022a4000800017f */
[----:B--2---:R-:W-:Y:S05]  /*bec0*/  @!P0 NANOSLEEP.SYNCS 0x989680 ;  /* 0x009896800000895d */ /* 0x004fea0003900000 */
[----:B------:R-:W2:Y:S02]  /*bed0*/  @!P0 SYNCS.PHASECHK.TRANS64 P0, [R2+URZ+0x18828], R5 ;  /* 0x01882805020085a7 */ /* 0x000ea4000800007f */
[----:B--2---:R-:W-:Y:S05]  /*bee0*/  @!P0 BRA `(.L_x_86) ;  /* 0xfffffffc00f08947 */ /* 0x004fea000383ffff */
[----:B------:R-:W-:Y:S05]  /*bef0*/  BRA `(.L_x_119) ;  /* 0xffffffe000f07947 */ /* 0x000fea000383ffff */
.L_x_91:
[----:B-1----:R1:W2:Y:S02]  /*bf00*/  SYNCS.PHASECHK.TRANS64.TRYWAIT P0, [R4+URZ+0x18860], R5 ;  /* 0x01886005040075a7 */ /* 0x0022a4000800017f */
[----:B--2---:R-:W-:Y:S05]  /*bf10*/  @!P0 NANOSLEEP.SYNCS 0x989680 ;  /* 0x009896800000895d */ /* 0x004fea0003900000 */
[----:B------:R-:W2:Y:S02]  /*bf20*/  @!P0 SYNCS.PHASECHK.TRANS64 P0, [R4+URZ+0x18860], R5 ;  /* 0x01886005040085a7 */ /* 0x000ea4000800007f */
[----:B--2---:R-:W-:Y:S05]  /*bf30*/  @!P0 BRA `(.L_x_91) ;  /* 0xfffffffc00f08947 */ /* 0x004fea000383ffff */
[----:B------:R-:W-:Y:S05]  /*bf40*/  BRA `(.L_x_120) ;  /* 0xffffffe800047947 */ /* 0x000fea000383ffff */
.L_x_96:
[----:B-1----:R1:W2:Y:S02]  /*bf50*/  SYNCS.PHASECHK.TRANS64.TRYWAIT P0, [R3+URZ+0x18828], R4 ;  /* 0x01882804030075a7 */ /* 0x0022a4000800017f */
[----:B--2---:R-:W-:Y:S05]  /*bf60*/  @!P0 NANOSLEEP.SYNCS 0x989680 ;  /* 0x009896800000895d */ /* 0x004fea0003900000 */
[----:B------:R-:W2:Y:S02]  /*bf70*/  @!P0 SYNCS.PHASECHK.TRANS64 P0, [R3+URZ+0x18828], R4 ;  /* 0x01882804030085a7 */ /* 0x000ea4000800007f */
[----:B--2---:R-:W-:Y:S05]  /*bf80*/  @!P0 BRA `(.L_x_96) ;  /* 0xfffffffc00f08947 */ /* 0x004fea000383ffff */
[----:B------:R-:W-:Y:S05]  /*bf90*/  BRA `(.L_x_121) ;  /* 0xffffffec00247947 */ /* 0x000fea000383ffff */
.L_x_102:
[----:B-1----:R1:W2:Y:S02]  /*bfa0*/  SYNCS.PHASECHK.TRANS64.TRYWAIT P4, [R7+URZ+0x18828], R4 ;  /* 0x01882804070075a7 */ /* 0x0022a4000808017f */
[----:B--2---:R-:W-:Y:S05]  /*bfb0*/  @!P4 NANOSLEEP.SYNCS 0x989680 ;  /* 0x009896800000c95d */ /* 0x004fea0003900000 */
[----:B------:R-:W2:Y:S02]  /*bfc0*/  @!P4 SYNCS.PHASECHK.TRANS64 P4, [R7+URZ+0x18828], R4 ;  /* 0x018828040700c5a7 */ /* 0x000ea4000808007f */
[----:B--2---:R-:W-:Y:S05]  /*bfd0*/  @!P4 BRA `(.L_x_102) ;  /* 0xfffffffc00f0c947 */ /* 0x004fea000383ffff */
[----:B------:R-:W-:Y:S05]  /*bfe0*/  BRA `(.L_x_122) ;  /* 0xfffffff0006c7947 */ /* 0x000fea000383ffff */
.L_x_107:
[----:B-1----:R1:W2:Y:S02]  /*bff0*/  SYNCS.PHASECHK.TRANS64.TRYWAIT P4, [R4+URZ+0x18828], R7 ;  /* 0x01882807040075a7 */ /* 0x0022a4000808017f */
[----:B--2---:R-:W-:Y:S05]  /*c000*/  @!P4 NANOSLEEP.SYNCS 0x989680 ;  /* 0x009896800000c95d */ /* 0x004fea0003900000 */
[----:B------:R-:W2:Y:S02]  /*c010*/  @!P4 SYNCS.PHASECHK.TRANS64 P4, [R4+URZ+0x18828], R7 ;  /* 0x018828070400c5a7 */ /* 0x000ea4000808007f */
[----:B--2---:R-:W-:Y:S05]  /*c020*/  @!P4 BRA `(.L_x_107) ;  /* 0xfffffffc00f0c947 */ /* 0x004fea000383ffff */
[----:B------:R-:W-:Y:S05]  /*c030*/  BRA `(.L_x_123) ;  /* 0xfffffff4008c7947 */ /* 0x000fea000383ffff */
        .weak           $__internal_0_$__cuda_sm20_rcp_rn_f32_slowpath
        .type           $__internal_0_$__cuda_sm20_rcp_rn_f32_slowpath,@function
        .size           $__internal_0_$__cuda_sm20_rcp_rn_f32_slowpath,(.L_x_129 - $__internal_0_$__cuda_sm20_rcp_rn_f32_slowpath)
$__internal_0_$__cuda_sm20_rcp_rn_f32_slowpath:
[----:B------:R-:W-:Y:S01]  /*c040*/  SHF.L.U32 R0, R2, 0x1, RZ ;  /* 0x0000000102007819 */ /* 0x000fe200000006ff */
[----:B------:R-:W-:Y:S03]  /*c050*/  BSSY B2, `(.L_x_124) ;  /* 0x0000030000027945 */ /* 0x000fe60003800000 */
[----:B------:R-:W-:-:S04]  /*c060*/  SHF.R.U32.HI R18, RZ, 0x18, R0 ;  /* 0x00000018ff127819 */ /* 0x000fc80000011600 */
[----:B------:R-:W-:-:S13]  /*c070*/  ISETP.NE.U32.AND P0, PT, R18, RZ, PT ;  /* 0x000000ff1200720c */ /* 0x000fda0003f05070 */
[----:B------:R-:W-:Y:S05]  /*c080*/  @P0 BRA `(.L_x_125) ;  /* 0x0000000000280947 */ /* 0x000fea0003800000 */
[----:B------:R-:W-:-:S04]  /*c090*/  SHF.L.U32 R0, R2, 0x1, RZ ;  /* 0x0000000102007819 */ /* 0x000fc800000006ff */
[----:B------:R-:W-:-:S13]  /*c0a0*/  ISETP.NE.AND P0, PT, R0, RZ, PT ;  /* 0x000000ff0000720c */ /* 0x000fda0003f05270 */
[----:B------:R-:W-:Y:S01]  /*c0b0*/  @P0 FFMA R8, R2, 1.84467440737095516160e+19, RZ ;  /* 0x5f80000002080823 */ /* 0x000fe200000000ff */
[----:B------:R-:W-:Y:S08]  /*c0c0*/  @!P0 MUFU.RCP R3, R2 ;  /* 0x0000000200038308 */ /* 0x000ff00000001000 */
[----:B------:R-:W1:Y:S02]  /*c0d0*/  @P0 MUFU.RCP R13, R8 ;  /* 0x00000008000d0308 */ /* 0x000e640000001000 */
[----:B-1----:R-:W-:-:S04]  /*c0e0*/  @P0 FFMA R0, R8, R13, -1 ;  /* 0xbf80000008000423 */ /* 0x002fc8000000000d */
[----:B------:R-:W-:-:S04]  /*c0f0*/  @P0 FADD.FTZ R0, -R0, -RZ ;  /* 0x800000ff00000221 */ /* 0x000fc80000010100 */
[----:B------:R-:W-:-:S04]  /*c100*/  @P0 FFMA R0, R13, R0, R13 ;  /* 0x000000000d000223 */ /* 0x000fc8000000000d */
[----:B------:R-:W-:Y:S01]  /*c110*/  @P0 FFMA R3, R0, 1.84467440737095516160e+19, RZ ;  /* 0x5f80000000030823 */ /* 0x000fe200000000ff */
[----:B------:R-:W-:Y:S06]  /*c120*/  BRA `(.L_x_126) ;  /* 0x0000000000887947 */ /* 0x000fec0003800000 */
.L_x_125:
[----:B------:R-:W-:-:S05]  /*c130*/  VIADD R19, R18, 0xffffff03 ;  /* 0xffffff0312137836 */ /* 0x000fca0000000000 */
[----:B------:R-:W-:-:S13]  /*c140*/  ISETP.GT.U32.AND P0, PT, R19, 0x1, PT ;  /* 0x000000011300780c */ /* 0x000fda0003f04070 */
[----:B------:R-:W-:Y:S05]  /*c150*/  @P0 BRA `(.L_x_127) ;  /* 0x0000000000780947 */ /* 0x000fea0003800000 */
[----:B------:R-:W-:Y:S02]  /*c160*/  LOP3.LUT R0, R2, 0x7fffff, RZ, 0xc0, !PT ;  /* 0x007fffff02007812 */ /* 0x000fe400078ec0ff */
[----:B------:R-:W-:Y:S02]  /*c170*/  MOV R14, 0x3 ;  /* 0x00000003000e7802 */ /* 0x000fe40000000f00 */
[----:B------:R-:W-:Y:S02]  /*c180*/  LOP3.LUT R0, R0, 0x3f800000, RZ, 0xfc, !PT ;  /* 0x3f80000000007812 */ /* 0x000fe400078efcff */
[----:B------:R-:W-:Y:S02]  /*c190*/  SHF.L.U32 R14, R14, R19, RZ ;  /* 0x000000130e0e7219 */ /* 0x000fe400000006ff */
[----:B------:R-:W1:Y:S02]  /*c1a0*/  MUFU.RCP R3, R0 ;  /* 0x0000000000037308 */ /* 0x000e640000001000 */
[----:B-1----:R-:W-:-:S04]  /*c1b0*/  FFMA R8, R0, R3, -1 ;  /* 0xbf80000000087423 */ /* 0x002fc80000000003 */
[----:B------:R-:W-:-:S04]  /*c1c0*/  FADD.FTZ R8, -R8, -RZ ;  /* 0x800000ff08087221 */ /* 0x000fc80000010100 */
[CCC-:B------:R-:W-:Y:S01]  /*c1d0*/  FFMA.RM R12, R3.reuse, R8.reuse, R3.reuse ;  /* 0x00000008030c7223 */ /* 0x1c0fe20000004003 */
[----:B------:R-:W-:-:S04]  /*c1e0*/  FFMA.RP R13, R3, R8, R3 ;  /* 0x00000008030d7223 */ /* 0x000fc80000008003 */
[C---:B------:R-:W-:Y:S02]  /*c1f0*/  LOP3.LUT R3, R12.reuse, 0x7fffff, RZ, 0xc0, !PT ;  /* 0x007fffff0c037812 */ /* 0x040fe400078ec0ff */
[----:B------:R-:W-:Y:S02]  /*c200*/  FSETP.NEU.FTZ.AND P0, PT, R12, R13, PT ;  /* 0x0000000d0c00720b */ /* 0x000fe40003f1d000 */
[----:B------:R-:W-:Y:S02]  /*c210*/  LOP3.LUT R3, R3, 0x800000, RZ, 0xfc, !PT ;  /* 0x0080000003037812 */ /* 0x000fe400078efcff */
[----:B------:R-:W-:Y:S02]  /*c220*/  SEL R8, RZ, 0xffffffff, !P0 ;  /* 0xffffffffff087807 */ /* 0x000fe40004000000 */
[----:B------:R-:W-:Y:S02]  /*c230*/  LOP3.LUT R14, R14, R3, RZ, 0xc0, !PT ;  /* 0x000000030e0e7212 */ /* 0x000fe400078ec0ff */
[----:B------:R-:W-:-:S02]  /*c240*/  IADD3 R8, -R8, RZ, RZ ;  /* 0x000000ff08087210 */ /* 0x000fc40007ffe1ff */
[-C--:B------:R-:W-:Y:S02]  /*c250*/  SHF.R.U32.HI R14, RZ, R19.reuse, R14 ;  /* 0x00000013ff0e7219 */ /* 0x080fe4000001160e */
[----:B------:R-:W-:Y:S02]  /*c260*/  LOP3.LUT P1, RZ, R8, R19, R3, 0xf8, !PT ;  /* 0x0000001308ff7212 */ /* 0x000fe4000782f803 */
[C---:B------:R-:W-:Y:S02]  /*c270*/  LOP3.LUT P0, RZ, R14.reuse, 0x1, RZ, 0xc0, !PT ;  /* 0x000000010eff7812 */ /* 0x040fe4000780c0ff */
[----:B------:R-:W-:-:S04]  /*c280*/  LOP3.LUT P2, RZ, R14, 0x2, RZ, 0xc0, !PT ;  /* 0x000000020eff7812 */ /* 0x000fc8000784c0ff */
[----:B------:R-:W-:Y:S02]  /*c290*/  PLOP3.LUT P0, PT, P0, P1, P2, 0xe0, 0x0 ;  /* 0x000000000000781c */ /* 0x000fe40000703c20 */
[----:B------:R-:W-:Y:S02]  /*c2a0*/  LOP3.LUT P1, RZ, R2, 0x7fffff, RZ, 0xc0, !PT ;  /* 0x007fffff02ff7812 */ /* 0x000fe4000782c0ff */
[----:B------:R-:W-:-:S05]  /*c2b0*/  SEL R0, RZ, 0x1, !P0 ;  /* 0x00000001ff007807 */ /* 0x000fca0004000000 */
[----:B------:R-:W-:-:S05]  /*c2c0*/  IMAD.MOV R0, RZ, RZ, -R0 ;  /* 0x000000ffff007224 */ /* 0x000fca00078e0a00 */
[----:B------:R-:W-:Y:S02]  /*c2d0*/  ISETP.GE.AND P0, PT, R0, RZ, PT ;  /* 0x000000ff0000720c */ /* 0x000fe40003f06270 */
[----:B------:R-:W-:-:S04]  /*c2e0*/  IADD3 R0, R18, -0xfc, RZ ;  /* 0xffffff0412007810 */ /* 0x000fc80007ffe0ff */
[----:B------:R-:W-:-:S07]  /*c2f0*/  SHF.R.U32.HI R3, RZ, R0, R3 ;  /* 0x00000000ff037219 */ /* 0x000fce0000011603 */
[----:B------:R-:W-:-:S05]  /*c300*/  @!P0 IADD3 R3, R3, 0x1, RZ ;  /* 0x0000000103038810 */ /* 0x000fca0007ffe0ff */
[----:B------:R-:W-:-:S05]  /*c310*/  @!P1 IMAD.SHL.U32 R3, R3, 0x2, RZ ;  /* 0x0000000203039824 */ /* 0x000fca00078e00ff */
[----:B------:R-:W-:Y:S01]  /*c320*/  LOP3.LUT R3, R3, 0x80000000, R2, 0xf8, !PT ;  /* 0x8000000003037812 */ /* 0x000fe200078ef802 */
[----:B------:R-:W-:Y:S06]  /*c330*/  BRA `(.L_x_126) ;  /* 0x0000000000047947 */ /* 0x000fec0003800000 */
.L_x_127:
[----:B------:R1:W2:Y:S02]  /*c340*/  MUFU.RCP R3, R2 ;  /* 0x0000000200037308 */ /* 0x0002a40000001000 */
.L_x_126:
[----:B------:R-:W-:Y:S05]  /*c350*/  BSYNC B2 ;  /* 0x0000000000027941 */ /* 0x000fea0003800000 */
.L_x_124:
[----:B--2---:R-:W-:Y:S02]  /*c360*/  MOV R0, R3 ;  /* 0x0000000300007202 */ /* 0x004fe40000000f00 */
[----:B-1----:R-:W-:Y:S02]  /*c370*/  MOV R2, R15 ;  /* 0x0000000f00027202 */ /* 0x002fe40000000f00 */
[----:B------:R-:W-:-:S04]  /*c380*/  MOV R3, 0x0 ;  /* 0x0000000000037802 */ /* 0x000fc80000000f00 */
[----:B------:R-:W-:Y:S05]  /*c390*/  RET.REL.NODEC R2 `(_ZN7cutlass13device_kernelINS_4fmha6kernel28FmhaKernelTmaWarpSpecializedINS1_10collective30FmhaMainloopTmaWarpSpecializedINS_6half_tEffN4cute5tupleIJNS7_1CILi128EEENS9_ILi64EEENS9_ILi112EEEEEENS8_IJiNS9_ILi1EEENS8_IJiiEEEEEESG_SG_NS4_12CausalFusionEJEEENS4_15FmhaFwdEpilogueIS6_fNS8_IJSB_SC_SB_EEEEENS2_23IndividualTileSchedulerEJEEEEEvNT_6ParamsE) ;  /* 0xffffff3c02187950 */ /* 0x000fea0003c3ffff */
.L_x_128:
[----:B------:R-:W-:-:S00]  /*c3a0*/  BRA `(.L_x_128) ;  /* 0xfffffffc00fc7947 */ /* 0x000fc0000383ffff */
[----:B------:R-:W-:-:S00]  /*c3b0*/  NOP ;  /* 0x0000000000007918 */ /* 0x000fc00000000000 */
        /* <DEDUP_REMOVED lines=12> */
.L_x_129:


//--------------------- .nv.global.init           --------------------------
	.section	.nv.global.init,"aw",@progbits
.nv.global.init:
	.type		$str$24,@object
	.size		$str$24,($str$25 - $str$24)
$str$24:
        /*0000*/ 	.byte	0x28, 0x61, 0x64, 0x64, 0x72, 0x65, 0x73, 0x73, 0x20, 0x26, 0x20, 0x6d, 0x61, 0x73, 0x6b, 0x29
        /*0010*/ 	.byte	0x20, 0x3d, 0x3d, 0x20, 0x30, 0x00
	.type		$str$25,@object
	.size		$str$25,(__unnamed_1 - $str$25)
$str$25:
        /*0016*/ 	.byte	0x2f, 0x74, 0x6d, 0x70, 0x2f, 0x63, 0x75, 0x74, 0x6c, 0x61, 0x73, 0x73, 0x5f, 0x73, 0x77, 0x65
        /*0026*/ 	.byte	0x65, 0x70, 0x5f, 0x73, 0x72, 0x63, 0x2f, 0x69, 0x6e, 0x63, 0x6c, 0x75, 0x64, 0x65, 0x2f, 0x63
        /*0036*/ 	.byte	0x75, 0x74, 0x65, 0x2f, 0x70, 0x6f, 0x69, 0x6e, 0x74, 0x65, 0x72, 0x5f, 0x66, 0x6c, 0x61, 0x67
        /*0046*/ 	.byte	0x67, 0x65, 0x64, 0x2e, 0x68, 0x70, 0x70, 0x00
	.type		__unnamed_1,@object
	.size		__unnamed_1,(__unnamed_2 - __unnamed_1)
__unnamed_1:
        /*004e*/ 	.byte	0x61, 0x75, 0x74, 0x6f, 0x20, 0x63, 0x75, 0x74, 0x65, 0x3a, 0x3a, 0x61, 0x73, 0x5f, 0x70, 0x6f
        /* <DEDUP_REMOVED lines=27> */
        /*020e*/ 	.byte	0x3e, 0x3e, 0x3e, 0x3e, 0x3e, 0x5d, 0x00
	.type		__unnamed_2,@object
	.size		__unnamed_2,(.L_1 - __unnamed_2)
__unnamed_2:
        /* <DEDUP_REMOVED lines=29> */
.L_1:


//--------------------- .nv.shared._ZN7cutlass13device_kernelINS_4fmha6kernel28FmhaKernelTmaWarpSpecializedINS1_10collective30FmhaMainloopTmaWarpSpecializedINS_6half_tEffN4cute5tupleIJNS7_1CILi128EEENS9_ILi64EEENS9_ILi112EEEEEENS8_IJiNS9_ILi1EEENS8_IJiiEEEEEESG_SG_NS4_12CausalFusionEJEEENS4_15FmhaFwdEpilogueIS6_fNS8_IJSB_SC_SB_EEEEENS2_23IndividualTileSchedulerEJEEEEEvNT_6ParamsE --------------------------
	.section	.nv.shared._ZN7cutlass13device_kernelINS_4fmha6kernel28FmhaKernelTmaWarpSpecializedINS1_10collective30FmhaMainloopTmaWarpSpecializedINS_6half_tEffN4cute5tupleIJNS7_1CILi128EEENS9_ILi64EEENS9_ILi112EEEEEENS8_IJiNS9_ILi1EEENS8_IJiiEEEEEESG_SG_NS4_12CausalFusionEJEEENS4_15FmhaFwdEpilogueIS6_fNS8_IJSB_SC_SB_EEEEENS2_23IndividualTileSchedulerEJEEEEEvNT_6ParamsE,"aw",@nobits
	.sectionflags	@""
	.align	16
	.zero		1024


//--------------------- .nv.shared.reserved.0     --------------------------
	.section	.nv.shared.reserved.0,"aw",@nobits
	.weak		__nv_reservedSMEM_offset_0_alias
	.size		__nv_reservedSMEM_offset_0_alias, 0, 0
	.other		__nv_reservedSMEM_offset_0_alias,@"STO_CUDA_RESERVED_SHARED STV_DEFAULT"
__nv_reservedSMEM_offset_0_alias:
	.zero		0


//--------------------- .nv.global                --------------------------
	.section	.nv.global,"aw",@nobits
.nv.global:
	.type		_ZN39_INTERNAL_bfe6f6ef_4_k_cu_a8668b61_27334cute1_E,@object
	.size		_ZN39_INTERNAL_bfe6f6ef_4_k_cu_a8668b61_27334cute1_E,(_ZN39_INTERNAL_bfe6f6ef_4_k_cu_a8668b61_27334cuda3std3__45__cpo6cbeginE - _ZN39_INTERNAL_bfe6f6ef_4_k_cu_a8668b61_27334cute1_E)
_ZN39_INTERNAL_bfe6f6ef_4_k_cu_a8668b61_27334cute1_E:
	.zero		1
	.type		_ZN39_INTERNAL_bfe6f6ef_4_k_cu_a8668b61_27334cuda3std3__45__cpo6cbeginE,@object
	.size		_ZN39_INTERNAL_bfe6f6ef_4_k_cu_a8668b61_27334cuda3std3__45__cpo6cbeginE,(_ZN39_INTERNAL_bfe6f6ef_4_k_cu_a8668b61_27334cuda3std3__48in_placeE - _ZN39_INTERNAL_bfe6f6ef_4_k_cu_a8668b61_27334cuda3std3__45__cpo6cbeginE)
_ZN39_INTERNAL_bfe6f6ef_4_k_cu_a8668b61_27334cuda3std3__45__cpo6cbeginE:
	.zero		1
	.type		_ZN39_INTERNAL_bfe6f6ef_4_k_cu_a8668b61_27334cuda3std3__48in_placeE,@object
	.size		_ZN39_INTERNAL_bfe6f6ef_4_k_cu_a8668b61_27334cuda3std3__48in_placeE,(_ZN39_INTERNAL_bfe6f6ef_4_k_cu_a8668b61_27334cuda3std6ranges3__45__cpo9iter_moveE - _ZN39_INTERNAL_bfe6f6ef_4_k_cu_a8668b61_27334cuda3std3__48in_placeE)
_ZN39_INTERNAL_bfe6f6ef_4_k_cu_a8668b61_27334cuda3std3__48in_placeE:
	.zero		1
	.type		_ZN39_INTERNAL_bfe6f6ef_4_k_cu_a8668b61_27334cuda3std6ranges3__45__cpo9iter_moveE,@object
	.size		_ZN39_INTERNAL_bfe6f6ef_4_k_cu_a8668b61_27334cuda3std6ranges3__45__cpo9iter_moveE,(_ZN39_INTERNAL_bfe6f6ef_4_k_cu_a8668b61_27334cuda3std3__45__cpo5beginE - _ZN39_INTERNAL_bfe6f6ef_4_k_cu_a8668b61_27334cuda3std6ranges3__45__cpo9iter_moveE)
_ZN39_INTERNAL_bfe6f6ef_4_k_cu_a8668b61_27334cuda3std6ranges3__45__cpo9iter_moveE:
	.zero		1
	.type		_ZN39_INTERNAL_bfe6f6ef_4_k_cu_a8668b61_27334cuda3std3__45__cpo5beginE,@object
	.size		_ZN39_INTERNAL_bfe6f6ef_4_k_cu_a8668b61_27334cuda3std3__45__cpo5beginE,(_ZN39_INTERNAL_bfe6f6ef_4_k_cu_a8668b61_27334cuda3std3__441_GLOBAL__N__bfe6f6ef_4_k_cu_a8668b61_27336ignoreE - _ZN39_INTERNAL_bfe6f6ef_4_k_cu_a8668b61_27334cuda3std3__45__cpo5beginE)
_ZN39_INTERNAL_bfe6f6ef_4_k_cu_a8668b61_27334cuda3std3__45__cpo5beginE:
	.zero		1
	.type		_ZN39_INTERNAL_bfe6f6ef_4_k_cu_a8668b61_27334cuda3std3__441_GLOBAL__N__bfe6f6ef_4_k_cu_a8668b61_27336ignoreE,@object
	.size		_ZN39_INTERNAL_bfe6f6ef_4_k_cu_a8668b61_27334cuda3std3__441_GLOBAL__N__bfe6f6ef_4_k_cu_a8668b61_27336ignoreE,(_ZN39_INTERNAL_bfe6f6ef_4_k_cu_a8668b61_27334cute7productE - _ZN39_INTERNAL_bfe6f6ef_4_k_cu_a8668b61_27334cuda3std3__441_GLOBAL__N__bfe6f6ef_4_k_cu_a8668b61_27336ignoreE)
_ZN39_INTERNAL_bfe6f6ef_4_k_cu_a8668b61_27334cuda3std3__441_GLOBAL__N__bfe6f6ef_4_k_cu_a8668b61_27336ignoreE:
	.zero		1
	.type		_ZN39_INTERNAL_bfe6f6ef_4_k_cu_a8668b61_27334cute7productE,@object
	.size		_ZN39_INTERNAL_bfe6f6ef_4_k_cu_a8668b61_27334cute7productE,(_ZN39_INTERNAL_bfe6f6ef_4_k_cu_a8668b61_27334cuda3std3__45__cpo3endE - _ZN39_INTERNAL_bfe6f6ef_4_k_cu_a8668b61_27334cute7productE)
_ZN39_INTERNAL_bfe6f6ef_4_k_cu_a8668b61_27334cute7productE:
	.zero		1
	.type		_ZN39_INTERNAL_bfe6f6ef_4_k_cu_a8668b61_27334cuda3std3__45__cpo3endE,@object
	.size		_ZN39_INTERNAL_bfe6f6ef_4_k_cu_a8668b61_27334cuda3std3__45__cpo3endE,(_ZN39_INTERNAL_bfe6f6ef_4_k_cu_a8668b61_27334cuda3std3__419piecewise_constructE - _ZN39_INTERNAL_bfe6f6ef_4_k_cu_a8668b61_27334cuda3std3__45__cpo3endE)
_ZN39_INTERNAL_bfe6f6ef_4_k_cu_a8668b61_27334cuda3std3__45__cpo3endE:
	.zero		1
	.type		_ZN39_INTERNAL_bfe6f6ef_4_k_cu_a8668b61_27334cuda3std3__419piecewise_constructE,@object
	.size		_ZN39_INTERNAL_bfe6f6ef_4_k_cu_a8668b61_27334cuda3std3__419piecewise_constructE,(_ZN39_INTERNAL_bfe6f6ef_4_k_cu_a8668b61_27334cuda3std3__45__cpo4cendE - _ZN39_INTERNAL_bfe6f6ef_4_k_cu_a8668b61_27334cuda3std3__419piecewise_constructE)
_ZN39_INTERNAL_bfe6f6ef_4_k_cu_a8668b61_27334cuda3std3__419piecewise_constructE:
	.zero		1
	.type		_ZN39_INTERNAL_bfe6f6ef_4_k_cu_a8668b61_27334cuda3std3__45__cpo4cendE,@object
	.size		_ZN39_INTERNAL_bfe6f6ef_4_k_cu_a8668b61_27334cuda3std3__45__cpo4cendE,(_ZN39_INTERNAL_bfe6f6ef_4_k_cu_a8668b61_27334cuda3std6ranges3__45__cpo4swapE - _ZN39_INTERNAL_bfe6f6ef_4_k_cu_a8668b61_27334cuda3std3__45__cpo4cendE)
_ZN39_INTERNAL_bfe6f6ef_4_k_cu_a8668b61_27334cuda3std3__45__cpo4cendE:
	.zero		1
	.type		_ZN39_INTERNAL_bfe6f6ef_4_k_cu_a8668b61_27334cuda3std6ranges3__45__cpo4swapE,@object
	.size		_ZN39_INTERNAL_bfe6f6ef_4_k_cu_a8668b61_27334cuda3std6ranges3__45__cpo4swapE,(.L_9 - _ZN39_INTERNAL_bfe6f6ef_4_k_cu_a8668b61_27334cuda3std6ranges3__45__cpo4swapE)
_ZN39_INTERNAL_bfe6f6ef_4_k_cu_a8668b61_27334cuda3std6ranges3__45__cpo4swapE:
	.zero		1
.L_9:


//--------------------- .nv.constant0._ZN7cutlass13device_kernelINS_4fmha6kernel28FmhaKernelTmaWarpSpecializedINS1_10collective30FmhaMainloopTmaWarpSpecializedINS_6half_tEffN4cute5tupleIJNS7_1CILi128EEENS9_ILi64EEENS9_ILi112EEEEEENS8_IJiNS9_ILi1EEENS8_IJiiEEEEEESG_SG_NS4_12CausalFusionEJEEENS4_15FmhaFwdEpilogueIS6_fNS8_IJSB_SC_SB_EEEEENS2_23IndividualTileSchedulerEJEEEEEvNT_6ParamsE --------------------------
	.section	.nv.constant0._ZN7cutlass13device_kernelINS_4fmha6kernel28FmhaKernelTmaWarpSpecializedINS1_10collective30FmhaMainloopTmaWarpSpecializedINS_6half_tEffN4cute5tupleIJNS7_1CILi128EEENS9_ILi64EEENS9_ILi112EEEEEENS8_IJiNS9_ILi1EEENS8_IJiiEEEEEESG_SG_NS4_12CausalFusionEJEEENS4_15FmhaFwdEpilogueIS6_fNS8_IJSB_SC_SB_EEEEENS2_23IndividualTileSchedulerEJEEEEEvNT_6ParamsE,"a",@progbits
	.sectionflags	@""
	.align	4
.nv.constant0._ZN7cutlass13device_kernelINS_4fmha6kernel28FmhaKernelTmaWarpSpecializedINS1_10collective30FmhaMainloopTmaWarpSpecializedINS_6half_tEffN4cute5tupleIJNS7_1CILi128EEENS9_ILi64EEENS9_ILi112EEEEEENS8_IJiNS9_ILi1EEENS8_IJiiEEEEEESG_SG_NS4_12CausalFusionEJEEENS4_15FmhaFwdEpilogueIS6_fNS8_IJSB_SC_SB_EEEEENS2_23IndividualTileSchedulerEJEEEEEvNT_6ParamsE:
	.zero		2688


//--------------------- SYMBOLS --------------------------

	.type		.nv.reservedSmem.offset0,@object
	.size		.nv.reservedSmem.offset0,0x4
	.type		__assertfail,@function
